	.target	sm_90a

	.elftype	@"ET_EXEC"


//--------------------- .note.nv.tkinfo           --------------------------
	.section	.note.nv.tkinfo,"",@"SHT_NOTE"
	.sectionflags	@"SHF_NOTE_NV_TKINFO"
	.tkinfo
        /*0018*/ 	.word	0x00000002
        /*0030*/ 	.string	""
        /*0030*/ 	.string	"ptxas"
        /*0030*/ 	.string	"Cuda compilation tools, release 13.0, V13.0.88"
        /*0030*/ 	.string	"Build cuda_13.0.r13.0/compiler.36424714_0"
        /*0030*/ 	.string	"-arch sm_90a -m 64 "



//--------------------- .note.nv.cuinfo           --------------------------
	.section	.note.nv.cuinfo,"",@"SHT_NOTE"
	.sectionflags	@"SHF_NOTE_NV_CUINFO"
        /*0018*/ 	.short	0x0002
        /*001a*/ 	.short	0x005a
        /*001c*/ 	.short	0x0082
	.zero		2


//--------------------- .nv.info                  --------------------------
	.section	.nv.info,"",@"SHT_CUDA_INFO"
	.align	4


	//----- nvinfo : EIATTR_REGCOUNT
	.align		4
        /*0000*/ 	.byte	0x04, 0x2f
        /*0002*/ 	.short	(.L_12 - .L_11)
	.align		4
.L_11:
        /*0004*/ 	.word	index@(_ZN7cutlass13device_kernelINS_4gemm6kernel13GemmUniversalIN4cute5tupleIJiiiiEEENS1_10collective13CollectiveMmaINS1_37MainloopSm90TmaGmmaWarpSpecializedFP8ILi41ENS5_IJNS4_1CILi2EEENSA_ILi1EEESC_EEENS1_32KernelTmaWarpSpecializedPingpongEEENS5_IJNSA_ILi64EEENSA_ILi112EEENSA_ILi32EEEEEENS_12float_e4m3_tENS5_IJlSC_lEEESK_SL_NS4_8TiledMMAINS4_8MMA_AtomIJNS4_4SM904GMMA30MMA_64x16x32_F32E4M3E4M3_SS_TNILNSP_7ScaleInE1ELSR_1EEEEEENS4_6LayoutINS5_IJSC_SC_SC_EEENS5_IJNSA_ILi0EEESW_SW_EEEEENS5_IJNS4_10UnderscoreESZ_SZ_EEEEENS4_13SM90_TMA_LOADENS4_14ComposedLayoutINS4_7SwizzleILi1ELi4ELi3EEENS4_18smem_ptr_flag_bitsILi8EEENSU_INS5_IJNSA_ILi8EEESI_EEENS5_IJSI_SC_EEEEEEEvNS4_8identityENS4_23SM90_TMA_LOAD_MULTICASTES1C_vS1D_EENS_8epilogue10collective6detail29Sm90TmaWarpSpecializedAdapterINS1H_15DefaultEpilogueISK_SL_SL_NS1G_6thread17LinearCombinationISK_Li1EffLNS1L_9ScaleType4KindE0ELNS_15FloatRoundStyleE2ESK_EENS1_15EpilogueDefaultEEEEEvvEEEEvNT_6ParamsE)
        /*0008*/ 	.word	0x000000a8


	//----- nvinfo : EIATTR_FRAME_SIZE
	.align		4
.L_12:
        /*000c*/ 	.byte	0x04, 0x11
        /*000e*/ 	.short	(.L_14 - .L_13)
	.align		4
.L_13:
        /*0010*/ 	.word	index@(_ZN7cutlass13device_kernelINS_4gemm6kernel13GemmUniversalIN4cute5tupleIJiiiiEEENS1_10collective13CollectiveMmaINS1_37MainloopSm90TmaGmmaWarpSpecializedFP8ILi41ENS5_IJNS4_1CILi2EEENSA_ILi1EEESC_EEENS1_32KernelTmaWarpSpecializedPingpongEEENS5_IJNSA_ILi64EEENSA_ILi112EEENSA_ILi32EEEEEENS_12float_e4m3_tENS5_IJlSC_lEEESK_SL_NS4_8TiledMMAINS4_8MMA_AtomIJNS4_4SM904GMMA30MMA_64x16x32_F32E4M3E4M3_SS_TNILNSP_7ScaleInE1ELSR_1EEEEEENS4_6LayoutINS5_IJSC_SC_SC_EEENS5_IJNSA_ILi0EEESW_SW_EEEEENS5_IJNS4_10UnderscoreESZ_SZ_EEEEENS4_13SM90_TMA_LOADENS4_14ComposedLayoutINS4_7SwizzleILi1ELi4ELi3EEENS4_18smem_ptr_flag_bitsILi8EEENSU_INS5_IJNSA_ILi8EEESI_EEENS5_IJSI_SC_EEEEEEEvNS4_8identityENS4_23SM90_TMA_LOAD_MULTICASTES1C_vS1D_EENS_8epilogue10collective6detail29Sm90TmaWarpSpecializedAdapterINS1H_15DefaultEpilogueISK_SL_SL_NS1G_6thread17LinearCombinationISK_Li1EffLNS1L_9ScaleType4KindE0ELNS_15FloatRoundStyleE2ESK_EENS1_15EpilogueDefaultEEEEEvvEEEEvNT_6ParamsE)
        /*0014*/ 	.word	0x00000000


	//----- nvinfo : EIATTR_MIN_STACK_SIZE
	.align		4
.L_14:
        /*0018*/ 	.byte	0x04, 0x12
        /*001a*/ 	.short	(.L_16 - .L_15)
	.align		4
.L_15:
        /*001c*/ 	.word	index@(_ZN7cutlass13device_kernelINS_4gemm6kernel13GemmUniversalIN4cute5tupleIJiiiiEEENS1_10collective13CollectiveMmaINS1_37MainloopSm90TmaGmmaWarpSpecializedFP8ILi41ENS5_IJNS4_1CILi2EEENSA_ILi1EEESC_EEENS1_32KernelTmaWarpSpecializedPingpongEEENS5_IJNSA_ILi64EEENSA_ILi112EEENSA_ILi32EEEEEENS_12float_e4m3_tENS5_IJlSC_lEEESK_SL_NS4_8TiledMMAINS4_8MMA_AtomIJNS4_4SM904GMMA30MMA_64x16x32_F32E4M3E4M3_SS_TNILNSP_7ScaleInE1ELSR_1EEEEEENS4_6LayoutINS5_IJSC_SC_SC_EEENS5_IJNSA_ILi0EEESW_SW_EEEEENS5_IJNS4_10UnderscoreESZ_SZ_EEEEENS4_13SM90_TMA_LOADENS4_14ComposedLayoutINS4_7SwizzleILi1ELi4ELi3EEENS4_18smem_ptr_flag_bitsILi8EEENSU_INS5_IJNSA_ILi8EEESI_EEENS5_IJSI_SC_EEEEEEEvNS4_8identityENS4_23SM90_TMA_LOAD_MULTICASTES1C_vS1D_EENS_8epilogue10collective6detail29Sm90TmaWarpSpecializedAdapterINS1H_15DefaultEpilogueISK_SL_SL_NS1G_6thread17LinearCombinationISK_Li1EffLNS1L_9ScaleType4KindE0ELNS_15FloatRoundStyleE2ESK_EENS1_15EpilogueDefaultEEEEEvvEEEEvNT_6ParamsE)
        /*0020*/ 	.word	0x00000000
.L_16:


//--------------------- .nv.compat                --------------------------
	.section	.nv.compat,"",@"SHT_CUDA_COMPAT_INFO"
	.align	4
        /*0000*/ 	.byte	0x02, 0x09, 0x01, 0x00, 0x02, 0x02, 0x04, 0x00, 0x02, 0x05, 0x05, 0x00, 0x03, 0x07, 0x01, 0x01
        /*0010*/ 	.byte	0x02, 0x03, 0x01, 0x00, 0x02, 0x06, 0x01, 0x00, 0x04, 0x0b, 0x08, 0x00, 0x00, 0x00, 0x00, 0x00
        /*0020*/ 	.byte	0x00, 0x00, 0x00, 0x00


//--------------------- .nv.info._ZN7cutlass13device_kernelINS_4gemm6kernel13GemmUniversalIN4cute5tupleIJiiiiEEENS1_10collective13CollectiveMmaINS1_37MainloopSm90TmaGmmaWarpSpecializedFP8ILi41ENS5_IJNS4_1CILi2EEENSA_ILi1EEESC_EEENS1_32KernelTmaWarpSpecializedPingpongEEENS5_IJNSA_ILi64EEENSA_ILi112EEENSA_ILi32EEEEEENS_12float_e4m3_tENS5_IJlSC_lEEESK_SL_NS4_8TiledMMAINS4_8MMA_AtomIJNS4_4SM904GMMA30MMA_64x16x32_F32E4M3E4M3_SS_TNILNSP_7ScaleInE1ELSR_1EEEEEENS4_6LayoutINS5_IJSC_SC_SC_EEENS5_IJNSA_ILi0EEESW_SW_EEEEENS5_IJNS4_10UnderscoreESZ_SZ_EEEEENS4_13SM90_TMA_LOADENS4_14ComposedLayoutINS4_7SwizzleILi1ELi4ELi3EEENS4_18smem_ptr_flag_bitsILi8EEENSU_INS5_IJNSA_ILi8EEESI_EEENS5_IJSI_SC_EEEEEEEvNS4_8identityENS4_23SM90_TMA_LOAD_MULTICASTES1C_vS1D_EENS_8epilogue10collective6detail29Sm90TmaWarpSpecializedAdapterINS1H_15DefaultEpilogueISK_SL_SL_NS1G_6thread17LinearCombinationISK_Li1EffLNS1L_9ScaleType4KindE0ELNS_15FloatRoundStyleE2ESK_EENS1_15EpilogueDefaultEEEEEvvEEEEvNT_6ParamsE --------------------------
	.section	.nv.info._ZN7cutlass13device_kernelINS_4gemm6kernel13GemmUniversalIN4cute5tupleIJiiiiEEENS1_10collective13CollectiveMmaINS1_37MainloopSm90TmaGmmaWarpSpecializedFP8ILi41ENS5_IJNS4_1CILi2EEENSA_ILi1EEESC_EEENS1_32KernelTmaWarpSpecializedPingpongEEENS5_IJNSA_ILi64EEENSA_ILi112EEENSA_ILi32EEEEEENS_12float_e4m3_tENS5_IJlSC_lEEESK_SL_NS4_8TiledMMAINS4_8MMA_AtomIJNS4_4SM904GMMA30MMA_64x16x32_F32E4M3E4M3_SS_TNILNSP_7ScaleInE1ELSR_1EEEEEENS4_6LayoutINS5_IJSC_SC_SC_EEENS5_IJNSA_ILi0EEESW_SW_EEEEENS5_IJNS4_10UnderscoreESZ_SZ_EEEEENS4_13SM90_TMA_LOADENS4_14ComposedLayoutINS4_7SwizzleILi1ELi4ELi3EEENS4_18smem_ptr_flag_bitsILi8EEENSU_INS5_IJNSA_ILi8EEESI_EEENS5_IJSI_SC_EEEEEEEvNS4_8identityENS4_23SM90_TMA_LOAD_MULTICASTES1C_vS1D_EENS_8epilogue10collective6detail29Sm90TmaWarpSpecializedAdapterINS1H_15DefaultEpilogueISK_SL_SL_NS1G_6thread17LinearCombinationISK_Li1EffLNS1L_9ScaleType4KindE0ELNS_15FloatRoundStyleE2ESK_EENS1_15EpilogueDefaultEEEEEvvEEEEvNT_6ParamsE,"",@"SHT_CUDA_INFO"
	.sectionflags	@""
	.align	4


	//----- nvinfo : EIATTR_CUDA_API_VERSION
	.align		4
        /*0000*/ 	.byte	0x04, 0x37
        /*0002*/ 	.short	(.L_18 - .L_17)
.L_17:
        /*0004*/ 	.word	0x00000082


	//----- nvinfo : EIATTR_KPARAM_INFO
	.align		4
.L_18:
        /*0008*/ 	.byte	0x04, 0x17
        /*000a*/ 	.short	(.L_20 - .L_19)
.L_19:
        /*000c*/ 	.word	0x00000000
        /*0010*/ 	.short	0x0000
        /*0012*/ 	.short	0x0070
        /*0014*/ 	.byte	0x00, 0xf0, 0x01, 0x10


	//----- nvinfo : EIATTR_SPARSE_MMA_MASK
	.align		4
.L_20:
        /*0018*/ 	.byte	0x03, 0x50
        /*001a*/ 	.short	0x0000


	//----- nvinfo : EIATTR_MAXREG_COUNT
	.align		4
        /*001c*/ 	.byte	0x03, 0x1b
        /*001e*/ 	.short	0x00a8


	//----- nvinfo : EIATTR_NUM_BARRIERS
	.align		4
        /*0020*/ 	.byte	0x02, 0x4c
        /*0022*/ 	.byte	0x01
	.zero		1


	//----- nvinfo : EIATTR_MERCURY_ISA_VERSION
	.align		4
        /*0024*/ 	.byte	0x03, 0x5f
        /*0026*/ 	.short	0x0101


	//----- nvinfo : EIATTR_INT_WARP_WIDE_INSTR_OFFSETS
	.align		4
        /*0028*/ 	.byte	0x04, 0x31
        /*002a*/ 	.short	(.L_22 - .L_21)


	//   ....[0]....
.L_21:
        /*002c*/ 	.word	0x00000980


	//   ....[1]....
        /*0030*/ 	.word	0x000009c0


	//   ....[2]....
        /*0034*/ 	.word	0x00000a00


	//   ....[3]....
        /*0038*/ 	.word	0x00000aa0


	//   ....[4]....
        /*003c*/ 	.word	0x00000ac0


	//   ....[5]....
        /*0040*/ 	.word	0x00000b20


	//   ....[6]....
        /*0044*/ 	.word	0x00000c10


	//   ....[7]....
        /*0048*/ 	.word	0x00000c60


	//   ....[8]....
        /*004c*/ 	.word	0x00003610


	//----- nvinfo : EIATTR_COOP_GROUP_MASK_REGIDS
	.align		4
.L_22:
        /*0050*/ 	.byte	0x04, 0x29
        /*0052*/ 	.short	(.L_24 - .L_23)


	//   ....[0]....
.L_23:
        /*0054*/ 	.word	0xffffffff


	//   ....[1]....
        /*0058*/ 	.word	0xffffffff


	//   ....[2]....
        /*005c*/ 	.word	0xffffffff


	//   ....[3]....
        /*0060*/ 	.word	0xffffffff


	//   ....[4]....
        /*0064*/ 	.word	0xffffffff


	//   ....[5]....
        /*0068*/ 	.word	0xffffffff


	//   ....[6]....
        /*006c*/ 	.word	0xffffffff


	//----- nvinfo : EIATTR_COOP_GROUP_INSTR_OFFSETS
	.align		4
.L_24:
        /*0070*/ 	.byte	0x04, 0x28
        /*0072*/ 	.short	(.L_26 - .L_25)


	//   ....[0]....
.L_25:
        /*0074*/ 	.word	0x00000060


	//   ....[1]....
        /*0078*/ 	.word	0x00000070


	//   ....[2]....
        /*007c*/ 	.word	0x00000130


	//   ....[3]....
        /*0080*/ 	.word	0x00000790


	//   ....[4]....
        /*0084*/ 	.word	0x000007d0


	//   ....[5]....
        /*0088*/ 	.word	0x00000850


	//   ....[6]....
        /*008c*/ 	.word	0x00000e20


	//----- nvinfo : EIATTR_REG_RECONFIG
	.align		4
.L_26:
        /*0090*/ 	.byte	0x01, 0x54
	.zero		2


	//----- nvinfo : EIATTR_MBARRIER_INSTR_OFFSETS
	.align		4
        /*0094*/ 	.byte	0x04, 0x39
        /*0096*/ 	.short	(.L_28 - .L_27)


	//   ....[0]....
.L_27:
        /*0098*/ 	.word	0x00000250
        /*009c*/ 	.word	0x000000ff
        /*00a0*/ 	.word	0x00000000
        /*00a4*/ 	.short	0x0100
        /*00a6*/ 	.byte	0x08
	.zero		1


	//   ....[1]....
        /*00a8*/ 	.word	0x00000260
        /*00ac*/ 	.word	0x000000ff
        /*00b0*/ 	.word	0x00000148
        /*00b4*/ 	.short	0x0100
        /*00b6*/ 	.byte	0x08
	.zero		1


	//   ....[2]....
        /*00b8*/ 	.word	0x00000270
        /*00bc*/ 	.word	0x000000ff
        /*00c0*/ 	.word	0x00000008
        /*00c4*/ 	.short	0x0100
        /*00c6*/ 	.byte	0x08
	.zero		1


	//   ....[3]....
        /*00c8*/ 	.word	0x00000280
        /*00cc*/ 	.word	0x000000ff
        /*00d0*/ 	.word	0x00000150
        /*00d4*/ 	.short	0x0100
        /*00d6*/ 	.byte	0x08
	.zero		1


	//   ....[4]....
        /*00d8*/ 	.word	0x00000290
        /*00dc*/ 	.word	0x000000ff
        /*00e0*/ 	.word	0x00000010
        /*00e4*/ 	.short	0x0100
        /*00e6*/ 	.byte	0x08
	.zero		1


	//   ....[5]....
        /*00e8*/ 	.word	0x000002a0
        /*00ec*/ 	.word	0x000000ff
        /*00f0*/ 	.word	0x00000158
        /*00f4*/ 	.short	0x0100
        /*00f6*/ 	.byte	0x08
	.zero		1


	//   ....[6]....
        /*00f8*/ 	.word	0x000002b0
        /*00fc*/ 	.word	0x000000ff
        /*0100*/ 	.word	0x00000018
        /*0104*/ 	.short	0x0100
        /*0106*/ 	.byte	0x08
	.zero		1


	//   ....[7]....
        /*0108*/ 	.word	0x000002c0
        /*010c*/ 	.word	0x000000ff
        /*0110*/ 	.word	0x00000160
        /*0114*/ 	.short	0x0100
        /*0116*/ 	.byte	0x08
	.zero		1


	//   ....[8]....
        /*0118*/ 	.word	0x000002d0
        /*011c*/ 	.word	0x000000ff
        /*0120*/ 	.word	0x00000020
        /*0124*/ 	.short	0x0100
        /*0126*/ 	.byte	0x08
	.zero		1


	//   ....[9]....
        /*0128*/ 	.word	0x000002e0
        /*012c*/ 	.word	0x000000ff
        /*0130*/ 	.word	0x00000168
        /*0134*/ 	.short	0x0100
        /*0136*/ 	.byte	0x08
	.zero		1


	//   ....[10]....
        /*0138*/ 	.word	0x000002f0
        /*013c*/ 	.word	0x000000ff
        /*0140*/ 	.word	0x00000028
        /*0144*/ 	.short	0x0100
        /*0146*/ 	.byte	0x08
	.zero		1


	//   ....[11]....
        /*0148*/ 	.word	0x00000300
        /*014c*/ 	.word	0x000000ff
        /*0150*/ 	.word	0x00000170
        /*0154*/ 	.short	0x0100
        /*0156*/ 	.byte	0x08
	.zero		1


	//   ....[12]....
        /*0158*/ 	.word	0x00000310
        /*015c*/ 	.word	0x000000ff
        /*0160*/ 	.word	0x00000030
        /*0164*/ 	.short	0x0100
        /*0166*/ 	.byte	0x08
	.zero		1


	//   ....[13]....
        /*0168*/ 	.word	0x00000320
        /*016c*/ 	.word	0x000000ff
        /*0170*/ 	.word	0x00000178
        /*0174*/ 	.short	0x0100
        /*0176*/ 	.byte	0x08
	.zero		1


	//   ....[14]....
        /*0178*/ 	.word	0x00000330
        /*017c*/ 	.word	0x000000ff
        /*0180*/ 	.word	0x00000038
        /*0184*/ 	.short	0x0100
        /*0186*/ 	.byte	0x08
	.zero		1


	//   ....[15]....
        /*0188*/ 	.word	0x00000340
        /*018c*/ 	.word	0x000000ff
        /*0190*/ 	.word	0x00000180
        /*0194*/ 	.short	0x0100
        /*0196*/ 	.byte	0x08
	.zero		1


	//   ....[16]....
        /*0198*/ 	.word	0x00000350
        /*019c*/ 	.word	0x000000ff
        /*01a0*/ 	.word	0x00000040
        /*01a4*/ 	.short	0x0100
        /*01a6*/ 	.byte	0x08
	.zero		1


	//   ....[17]....
        /*01a8*/ 	.word	0x00000360
        /*01ac*/ 	.word	0x000000ff
        /*01b0*/ 	.word	0x00000188
        /*01b4*/ 	.short	0x0100
        /*01b6*/ 	.byte	0x08
	.zero		1


	//   ....[18]....
        /*01b8*/ 	.word	0x00000370
        /*01bc*/ 	.word	0x000000ff
        /*01c0*/ 	.word	0x00000048
        /*01c4*/ 	.short	0x0100
        /*01c6*/ 	.byte	0x08
	.zero		1


	//   ....[19]....
        /*01c8*/ 	.word	0x00000380
        /*01cc*/ 	.word	0x000000ff
        /*01d0*/ 	.word	0x00000190
        /*01d4*/ 	.short	0x0100
        /*01d6*/ 	.byte	0x08
	.zero		1


	//   ....[20]....
        /*01d8*/ 	.word	0x00000390
        /*01dc*/ 	.word	0x000000ff
        /*01e0*/ 	.word	0x00000050
        /*01e4*/ 	.short	0x0100
        /*01e6*/ 	.byte	0x08
	.zero		1


	//   ....[21]....
        /*01e8*/ 	.word	0x000003a0
        /*01ec*/ 	.word	0x000000ff
        /*01f0*/ 	.word	0x00000198
        /*01f4*/ 	.short	0x0100
        /*01f6*/ 	.byte	0x08
	.zero		1


	//   ....[22]....
        /*01f8*/ 	.word	0x000003b0
        /*01fc*/ 	.word	0x000000ff
        /*0200*/ 	.word	0x00000058
        /*0204*/ 	.short	0x0100
        /*0206*/ 	.byte	0x08
	.zero		1


	//   ....[23]....
        /*0208*/ 	.word	0x000003c0
        /*020c*/ 	.word	0x000000ff
        /*0210*/ 	.word	0x000001a0
        /*0214*/ 	.short	0x0100
        /*0216*/ 	.byte	0x08
	.zero		1


	//   ....[24]....
        /*0218*/ 	.word	0x000003d0
        /*021c*/ 	.word	0x000000ff
        /*0220*/ 	.word	0x00000060
        /*0224*/ 	.short	0x0100
        /*0226*/ 	.byte	0x08
	.zero		1


	//   ....[25]....
        /*0228*/ 	.word	0x000003e0
        /*022c*/ 	.word	0x000000ff
        /*0230*/ 	.word	0x000001a8
        /*0234*/ 	.short	0x0100
        /*0236*/ 	.byte	0x08
	.zero		1


	//   ....[26]....
        /*0238*/ 	.word	0x000003f0
        /*023c*/ 	.word	0x000000ff
        /*0240*/ 	.word	0x00000068
        /*0244*/ 	.short	0x0100
        /*0246*/ 	.byte	0x08
	.zero		1


	//   ....[27]....
        /*0248*/ 	.word	0x00000400
        /*024c*/ 	.word	0x000000ff
        /*0250*/ 	.word	0x000001b0
        /*0254*/ 	.short	0x0100
        /*0256*/ 	.byte	0x08
	.zero		1


	//   ....[28]....
        /*0258*/ 	.word	0x00000410
        /*025c*/ 	.word	0x000000ff
        /*0260*/ 	.word	0x00000070
        /*0264*/ 	.short	0x0100
        /*0266*/ 	.byte	0x08
	.zero		1


	//   ....[29]....
        /*0268*/ 	.word	0x00000420
        /*026c*/ 	.word	0x000000ff
        /*0270*/ 	.word	0x000001b8
        /*0274*/ 	.short	0x0100
        /*0276*/ 	.byte	0x08
	.zero		1


	//   ....[30]....
        /*0278*/ 	.word	0x00000430
        /*027c*/ 	.word	0x000000ff
        /*0280*/ 	.word	0x00000078
        /*0284*/ 	.short	0x0100
        /*0286*/ 	.byte	0x08
	.zero		1


	//   ....[31]....
        /*0288*/ 	.word	0x00000440
        /*028c*/ 	.word	0x000000ff
        /*0290*/ 	.word	0x000001c0
        /*0294*/ 	.short	0x0100
        /*0296*/ 	.byte	0x08
	.zero		1


	//   ....[32]....
        /*0298*/ 	.word	0x00000450
        /*029c*/ 	.word	0x000000ff
        /*02a0*/ 	.word	0x00000080
        /*02a4*/ 	.short	0x0100
        /*02a6*/ 	.byte	0x08
	.zero		1


	//   ....[33]....
        /*02a8*/ 	.word	0x00000460
        /*02ac*/ 	.word	0x000000ff
        /*02b0*/ 	.word	0x000001c8
        /*02b4*/ 	.short	0x0100
        /*02b6*/ 	.byte	0x08
	.zero		1


	//   ....[34]....
        /*02b8*/ 	.word	0x00000470
        /*02bc*/ 	.word	0x000000ff
        /*02c0*/ 	.word	0x00000088
        /*02c4*/ 	.short	0x0100
        /*02c6*/ 	.byte	0x08
	.zero		1


	//   ....[35]....
        /*02c8*/ 	.word	0x00000480
        /*02cc*/ 	.word	0x000000ff
        /*02d0*/ 	.word	0x000001d0
        /*02d4*/ 	.short	0x0100
        /*02d6*/ 	.byte	0x08
	.zero		1


	//   ....[36]....
        /*02d8*/ 	.word	0x00000490
        /*02dc*/ 	.word	0x000000ff
        /*02e0*/ 	.word	0x00000090
        /*02e4*/ 	.short	0x0100
        /*02e6*/ 	.byte	0x08
	.zero		1


	//   ....[37]....
        /*02e8*/ 	.word	0x000004a0
        /*02ec*/ 	.word	0x000000ff
        /*02f0*/ 	.word	0x000001d8
        /*02f4*/ 	.short	0x0100
        /*02f6*/ 	.byte	0x08
	.zero		1


	//   ....[38]....
        /*02f8*/ 	.word	0x000004b0
        /*02fc*/ 	.word	0x000000ff
        /*0300*/ 	.word	0x00000098
        /*0304*/ 	.short	0x0100
        /*0306*/ 	.byte	0x08
	.zero		1


	//   ....[39]....
        /*0308*/ 	.word	0x000004c0
        /*030c*/ 	.word	0x000000ff
        /*0310*/ 	.word	0x000001e0
        /*0314*/ 	.short	0x0100
        /*0316*/ 	.byte	0x08
	.zero		1


	//   ....[40]....
        /*0318*/ 	.word	0x000004d0
        /*031c*/ 	.word	0x000000ff
        /*0320*/ 	.word	0x000000a0
        /*0324*/ 	.short	0x0100
        /*0326*/ 	.byte	0x08
	.zero		1


	//   ....[41]....
        /*0328*/ 	.word	0x000004e0
        /*032c*/ 	.word	0x000000ff
        /*0330*/ 	.word	0x000001e8
        /*0334*/ 	.short	0x0100
        /*0336*/ 	.byte	0x08
	.zero		1


	//   ....[42]....
        /*0338*/ 	.word	0x000004f0
        /*033c*/ 	.word	0x000000ff
        /*0340*/ 	.word	0x000000a8
        /*0344*/ 	.short	0x0100
        /*0346*/ 	.byte	0x08
	.zero		1


	//   ....[43]....
        /*0348*/ 	.word	0x00000500
        /*034c*/ 	.word	0x000000ff
        /*0350*/ 	.word	0x000001f0
        /*0354*/ 	.short	0x0100
        /*0356*/ 	.byte	0x08
	.zero		1


	//   ....[44]....
        /*0358*/ 	.word	0x00000510
        /*035c*/ 	.word	0x000000ff
        /*0360*/ 	.word	0x000000b0
        /*0364*/ 	.short	0x0100
        /*0366*/ 	.byte	0x08
	.zero		1


	//   ....[45]....
        /*0368*/ 	.word	0x00000520
        /*036c*/ 	.word	0x000000ff
        /*0370*/ 	.word	0x000001f8
        /*0374*/ 	.short	0x0100
        /*0376*/ 	.byte	0x08
	.zero		1


	//   ....[46]....
        /*0378*/ 	.word	0x00000530
        /*037c*/ 	.word	0x000000ff
        /*0380*/ 	.word	0x000000b8
        /*0384*/ 	.short	0x0100
        /*0386*/ 	.byte	0x08
	.zero		1


	//   ....[47]....
        /*0388*/ 	.word	0x00000540
        /*038c*/ 	.word	0x000000ff
        /*0390*/ 	.word	0x00000200
        /*0394*/ 	.short	0x0100
        /*0396*/ 	.byte	0x08
	.zero		1


	//   ....[48]....
        /*0398*/ 	.word	0x00000550
        /*039c*/ 	.word	0x000000ff
        /*03a0*/ 	.word	0x000000c0
        /*03a4*/ 	.short	0x0100
        /*03a6*/ 	.byte	0x08
	.zero		1


	//   ....[49]....
        /*03a8*/ 	.word	0x00000560
        /*03ac*/ 	.word	0x000000ff
        /*03b0*/ 	.word	0x00000208
        /*03b4*/ 	.short	0x0100
        /*03b6*/ 	.byte	0x08
	.zero		1


	//   ....[50]....
        /*03b8*/ 	.word	0x00000570
        /*03bc*/ 	.word	0x000000ff
        /*03c0*/ 	.word	0x000000c8
        /*03c4*/ 	.short	0x0100
        /*03c6*/ 	.byte	0x08
	.zero		1


	//   ....[51]....
        /*03c8*/ 	.word	0x00000580
        /*03cc*/ 	.word	0x000000ff
        /*03d0*/ 	.word	0x00000210
        /*03d4*/ 	.short	0x0100
        /*03d6*/ 	.byte	0x08
	.zero		1


	//   ....[52]....
        /*03d8*/ 	.word	0x00000590
        /*03dc*/ 	.word	0x000000ff
        /*03e0*/ 	.word	0x000000d0
        /*03e4*/ 	.short	0x0100
        /*03e6*/ 	.byte	0x08
	.zero		1


	//   ....[53]....
        /*03e8*/ 	.word	0x000005a0
        /*03ec*/ 	.word	0x000000ff
        /*03f0*/ 	.word	0x00000218
        /*03f4*/ 	.short	0x0100
        /*03f6*/ 	.byte	0x08
	.zero		1


	//   ....[54]....
        /*03f8*/ 	.word	0x000005b0
        /*03fc*/ 	.word	0x000000ff
        /*0400*/ 	.word	0x000000d8
        /*0404*/ 	.short	0x0100
        /*0406*/ 	.byte	0x08
	.zero		1


	//   ....[55]....
        /*0408*/ 	.word	0x000005c0
        /*040c*/ 	.word	0x000000ff
        /*0410*/ 	.word	0x00000220
        /*0414*/ 	.short	0x0100
        /*0416*/ 	.byte	0x08
	.zero		1


	//   ....[56]....
        /*0418*/ 	.word	0x000005d0
        /*041c*/ 	.word	0x000000ff
        /*0420*/ 	.word	0x000000e0
        /*0424*/ 	.short	0x0100
        /*0426*/ 	.byte	0x08
	.zero		1


	//   ....[57]....
        /*0428*/ 	.word	0x000005e0
        /*042c*/ 	.word	0x000000ff
        /*0430*/ 	.word	0x00000228
        /*0434*/ 	.short	0x0100
        /*0436*/ 	.byte	0x08
	.zero		1


	//   ....[58]....
        /*0438*/ 	.word	0x000005f0
        /*043c*/ 	.word	0x000000ff
        /*0440*/ 	.word	0x000000e8
        /*0444*/ 	.short	0x0100
        /*0446*/ 	.byte	0x08
	.zero		1


	//   ....[59]....
        /*0448*/ 	.word	0x00000600
        /*044c*/ 	.word	0x000000ff
        /*0450*/ 	.word	0x00000230
        /*0454*/ 	.short	0x0100
        /*0456*/ 	.byte	0x08
	.zero		1


	//   ....[60]....
        /*0458*/ 	.word	0x00000610
        /*045c*/ 	.word	0x000000ff
        /*0460*/ 	.word	0x000000f0
        /*0464*/ 	.short	0x0100
        /*0466*/ 	.byte	0x08
	.zero		1


	//   ....[61]....
        /*0468*/ 	.word	0x00000620
        /*046c*/ 	.word	0x000000ff
        /*0470*/ 	.word	0x00000238
        /*0474*/ 	.short	0x0100
        /*0476*/ 	.byte	0x08
	.zero		1


	//   ....[62]....
        /*0478*/ 	.word	0x00000630
        /*047c*/ 	.word	0x000000ff
        /*0480*/ 	.word	0x000000f8
        /*0484*/ 	.short	0x0100
        /*0486*/ 	.byte	0x08
	.zero		1


	//   ....[63]....
        /*0488*/ 	.word	0x00000640
        /*048c*/ 	.word	0x000000ff
        /*0490*/ 	.word	0x00000240
        /*0494*/ 	.short	0x0100
        /*0496*/ 	.byte	0x08
	.zero		1


	//   ....[64]....
        /*0498*/ 	.word	0x00000650
        /*049c*/ 	.word	0x000000ff
        /*04a0*/ 	.word	0x00000100
        /*04a4*/ 	.short	0x0100
        /*04a6*/ 	.byte	0x08
	.zero		1


	//   ....[65]....
        /*04a8*/ 	.word	0x00000660
        /*04ac*/ 	.word	0x000000ff
        /*04b0*/ 	.word	0x00000248
        /*04b4*/ 	.short	0x0100
        /*04b6*/ 	.byte	0x08
	.zero		1


	//   ....[66]....
        /*04b8*/ 	.word	0x00000670
        /*04bc*/ 	.word	0x000000ff
        /*04c0*/ 	.word	0x00000108
        /*04c4*/ 	.short	0x0100
        /*04c6*/ 	.byte	0x08
	.zero		1


	//   ....[67]....
        /*04c8*/ 	.word	0x00000680
        /*04cc*/ 	.word	0x000000ff
        /*04d0*/ 	.word	0x00000250
        /*04d4*/ 	.short	0x0100
        /*04d6*/ 	.byte	0x08
	.zero		1


	//   ....[68]....
        /*04d8*/ 	.word	0x00000690
        /*04dc*/ 	.word	0x000000ff
        /*04e0*/ 	.word	0x00000110
        /*04e4*/ 	.short	0x0100
        /*04e6*/ 	.byte	0x08
	.zero		1


	//   ....[69]....
        /*04e8*/ 	.word	0x000006a0
        /*04ec*/ 	.word	0x000000ff
        /*04f0*/ 	.word	0x00000258
        /*04f4*/ 	.short	0x0100
        /*04f6*/ 	.byte	0x08
	.zero		1


	//   ....[70]....
        /*04f8*/ 	.word	0x000006b0
        /*04fc*/ 	.word	0x000000ff
        /*0500*/ 	.word	0x00000118
        /*0504*/ 	.short	0x0100
        /*0506*/ 	.byte	0x08
	.zero		1


	//   ....[71]....
        /*0508*/ 	.word	0x000006c0
        /*050c*/ 	.word	0x000000ff
        /*0510*/ 	.word	0x00000260
        /*0514*/ 	.short	0x0100
        /*0516*/ 	.byte	0x08
	.zero		1


	//   ....[72]....
        /*0518*/ 	.word	0x000006d0
        /*051c*/ 	.word	0x000000ff
        /*0520*/ 	.word	0x00000120
        /*0524*/ 	.short	0x0100
        /*0526*/ 	.byte	0x08
	.zero		1


	//   ....[73]....
        /*0528*/ 	.word	0x000006e0
        /*052c*/ 	.word	0x000000ff
        /*0530*/ 	.word	0x00000268
        /*0534*/ 	.short	0x0100
        /*0536*/ 	.byte	0x08
	.zero		1


	//   ....[74]....
        /*0538*/ 	.word	0x000006f0
        /*053c*/ 	.word	0x000000ff
        /*0540*/ 	.word	0x00000128
        /*0544*/ 	.short	0x0100
        /*0546*/ 	.byte	0x08
	.zero		1


	//   ....[75]....
        /*0548*/ 	.word	0x00000700
        /*054c*/ 	.word	0x000000ff
        /*0550*/ 	.word	0x00000270
        /*0554*/ 	.short	0x0100
        /*0556*/ 	.byte	0x08
	.zero		1


	//   ....[76]....
        /*0558*/ 	.word	0x00000710
        /*055c*/ 	.word	0x000000ff
        /*0560*/ 	.word	0x00000130
        /*0564*/ 	.short	0x0100
        /*0566*/ 	.byte	0x08
	.zero		1


	//   ....[77]....
        /*0568*/ 	.word	0x00000720
        /*056c*/ 	.word	0x000000ff
        /*0570*/ 	.word	0x00000278
        /*0574*/ 	.short	0x0100
        /*0576*/ 	.byte	0x08
	.zero		1


	//   ....[78]....
        /*0578*/ 	.word	0x00000730
        /*057c*/ 	.word	0x000000ff
        /*0580*/ 	.word	0x00000138
        /*0584*/ 	.short	0x0100
        /*0586*/ 	.byte	0x08
	.zero		1


	//   ....[79]....
        /*0588*/ 	.word	0x00000740
        /*058c*/ 	.word	0x000000ff
        /*0590*/ 	.word	0x00000280
        /*0594*/ 	.short	0x0100
        /*0596*/ 	.byte	0x08
	.zero		1


	//   ....[80]....
        /*0598*/ 	.word	0x00000750
        /*059c*/ 	.word	0x000000ff
        /*05a0*/ 	.word	0x00000140
        /*05a4*/ 	.short	0x0100
        /*05a6*/ 	.byte	0x08
	.zero		1


	//   ....[81]....
        /*05a8*/ 	.word	0x00000760
        /*05ac*/ 	.word	0x000000ff
        /*05b0*/ 	.word	0x00000288
        /*05b4*/ 	.short	0x0100
        /*05b6*/ 	.byte	0x08
	.zero		1


	//   ....[82]....
        /*05b8*/ 	.word	0x00000c90
        /*05bc*/ 	.word	0x000000ff
        /*05c0*/ 	.word	0x000002c0
        /*05c4*/ 	.short	0x0100
        /*05c6*/ 	.byte	0x08
	.zero		1


	//   ....[83]....
        /*05c8*/ 	.word	0x00000d30
        /*05cc*/ 	.word	0x000000ff
        /*05d0*/ 	.word	0x000002c8
        /*05d4*/ 	.short	0x0100
        /*05d6*/ 	.byte	0x08
	.zero		1


	//   ....[84]....
        /*05d8*/ 	.word	0x00000da0
        /*05dc*/ 	.word	0x000000ff
        /*05e0*/ 	.word	0x000002a0
        /*05e4*/ 	.short	0x0100
        /*05e6*/ 	.byte	0x09
	.zero		1


	//   ....[85]....
        /*05e8*/ 	.word	0x00000db0
        /*05ec*/ 	.word	0x000000ff
        /*05f0*/ 	.word	0x000002a8
        /*05f4*/ 	.short	0x0100
        /*05f6*/ 	.byte	0x09
	.zero		1


	//   ....[86]....
        /*05f8*/ 	.word	0x00000dc0
        /*05fc*/ 	.word	0x000000ff
        /*0600*/ 	.word	0x000002b0
        /*0604*/ 	.short	0x0100
        /*0606*/ 	.byte	0x09
	.zero		1


	//   ....[87]....
        /*0608*/ 	.word	0x00000dd0
        /*060c*/ 	.word	0x000000ff
        /*0610*/ 	.word	0x000002b8
        /*0614*/ 	.short	0x0100
        /*0616*/ 	.byte	0x09
	.zero		1


	//   ....[88]....
        /*0618*/ 	.word	0x00001b30
        /*061c*/ 	.word	0x000000ff
        /*0620*/ 	.word	0xfffffff8
        /*0624*/ 	.short	0x010a
        /*0626*/ 	.byte	0x0b
	.zero		1


	//   ....[89]....
        /*0628*/ 	.word	0x00001f80
        /*062c*/ 	.word	0x000000ff
        /*0630*/ 	.word	0x00000000
        /*0634*/ 	.short	0x010a
        /*0636*/ 	.byte	0x07
	.zero		1


	//   ....[90]....
        /*0638*/ 	.word	0x00001fe0
        /*063c*/ 	.word	0x000000ff
        /*0640*/ 	.word	0x00000000
        /*0644*/ 	.short	0x010a
        /*0646*/ 	.byte	0x07
	.zero		1


	//   ....[91]....
        /*0648*/ 	.word	0x00002940
        /*064c*/ 	.word	0x000000ff
        /*0650*/ 	.word	0x00000000
        /*0654*/ 	.short	0x010a
        /*0656*/ 	.byte	0x10
	.zero		1


	//   ....[92]....
        /*0658*/ 	.word	0x00002980
        /*065c*/ 	.word	0x000000ff
        /*0660*/ 	.word	0x00000000
        /*0664*/ 	.short	0x010a
        /*0666*/ 	.byte	0x10
	.zero		1


	//   ....[93]....
        /*0668*/ 	.word	0x000030a0
        /*066c*/ 	.word	0x00000015
        /*0670*/ 	.word	0x00000000
        /*0674*/ 	.short	0x0101
        /*0676*/ 	.byte	0x3f
	.zero		1


	//   ....[94]....
        /*0678*/ 	.word	0x000035a0
        /*067c*/ 	.word	0x00000013
        /*0680*/ 	.word	0x00000000
        /*0684*/ 	.short	0x0101
        /*0686*/ 	.byte	0x15
	.zero		1


	//   ....[95]....
        /*0688*/ 	.word	0x000036b0
        /*068c*/ 	.word	0x00000013
        /*0690*/ 	.word	0x00000000
        /*0694*/ 	.short	0x0101
        /*0696*/ 	.byte	0x3f
	.zero		1


	//   ....[96]....
        /*0698*/ 	.word	0x00003770
        /*069c*/ 	.word	0x000000ff
        /*06a0*/ 	.word	0x00000008
        /*06a4*/ 	.short	0x010a
        /*06a6*/ 	.byte	0x0b
	.zero		1


	//   ....[97]....
        /*06a8*/ 	.word	0x00007ad0
        /*06ac*/ 	.word	0x00000004
        /*06b0*/ 	.word	0x00000000
        /*06b4*/ 	.short	0x0101
        /*06b6*/ 	.byte	0x15
	.zero		1


	//   ....[98]....
        /*06b8*/ 	.word	0x000083e0
        /*06bc*/ 	.word	0x00000013
        /*06c0*/ 	.word	0x00000148
        /*06c4*/ 	.short	0x010a
        /*06c6*/ 	.byte	0x3f
	.zero		1


	//   ....[99]....
        /*06c8*/ 	.word	0x00008770
        /*06cc*/ 	.word	0x0000000a
        /*06d0*/ 	.word	0x000002c8
        /*06d4*/ 	.short	0x0101
        /*06d6*/ 	.byte	0x3f
	.zero		1


	//   ....[100]....
        /*06d8*/ 	.word	0x00008ed0
        /*06dc*/ 	.word	0x00000005
        /*06e0*/ 	.word	0x00000000
        /*06e4*/ 	.short	0x010a
        /*06e6*/ 	.byte	0x3f
	.zero		1


	//   ....[101]....
        /*06e8*/ 	.word	0x00008f50
        /*06ec*/ 	.word	0x00000007
        /*06f0*/ 	.word	0x00000000
        /*06f4*/ 	.short	0x010a
        /*06f6*/ 	.byte	0x3f
	.zero		1


	//   ....[102]....
        /*06f8*/ 	.word	0x00008fe0
        /*06fc*/ 	.word	0x00000006
        /*0700*/ 	.word	0x00000000
        /*0704*/ 	.short	0x010a
        /*0706*/ 	.byte	0x3f
	.zero		1


	//   ....[103]....
        /*0708*/ 	.word	0x00009070
        /*070c*/ 	.word	0x00000009
        /*0710*/ 	.word	0x00000000
        /*0714*/ 	.short	0x010a
        /*0716*/ 	.byte	0x3f
	.zero		1


	//   ....[104]....
        /*0718*/ 	.word	0x00009100
        /*071c*/ 	.word	0x00000006
        /*0720*/ 	.word	0x00000000
        /*0724*/ 	.short	0x010a
        /*0726*/ 	.byte	0x3f
	.zero		1


	//   ....[105]....
        /*0728*/ 	.word	0x00009190
        /*072c*/ 	.word	0x00000009
        /*0730*/ 	.word	0x00000000
        /*0734*/ 	.short	0x010a
        /*0736*/ 	.byte	0x3f
	.zero		1


	//   ....[106]....
        /*0738*/ 	.word	0x00009220
        /*073c*/ 	.word	0x00000006
        /*0740*/ 	.word	0x00000000
        /*0744*/ 	.short	0x010a
        /*0746*/ 	.byte	0x3f
	.zero		1


	//   ....[107]....
        /*0748*/ 	.word	0x000092b0
        /*074c*/ 	.word	0x00000009
        /*0750*/ 	.word	0x00000000
        /*0754*/ 	.short	0x010a
        /*0756*/ 	.byte	0x3f
	.zero		1


	//   ....[108]....
        /*0758*/ 	.word	0x00009340
        /*075c*/ 	.word	0x00000006
        /*0760*/ 	.word	0x00000000
        /*0764*/ 	.short	0x010a
        /*0766*/ 	.byte	0x3f
	.zero		1


	//   ....[109]....
        /*0768*/ 	.word	0x000093d0
        /*076c*/ 	.word	0x00000009
        /*0770*/ 	.word	0x00000000
        /*0774*/ 	.short	0x010a
        /*0776*/ 	.byte	0x3f
	.zero		1


	//   ....[110]....
        /*0778*/ 	.word	0x00009460
        /*077c*/ 	.word	0x00000006
        /*0780*/ 	.word	0x00000000
        /*0784*/ 	.short	0x010a
        /*0786*/ 	.byte	0x3f
	.zero		1


	//   ....[111]....
        /*0788*/ 	.word	0x000094f0
        /*078c*/ 	.word	0x00000009
        /*0790*/ 	.word	0x00000000
        /*0794*/ 	.short	0x010a
        /*0796*/ 	.byte	0x3f
	.zero		1


	//   ....[112]....
        /*0798*/ 	.word	0x00009580
        /*079c*/ 	.word	0x00000006
        /*07a0*/ 	.word	0x00000000
        /*07a4*/ 	.short	0x010a
        /*07a6*/ 	.byte	0x3f
	.zero		1


	//   ....[113]....
        /*07a8*/ 	.word	0x00009610
        /*07ac*/ 	.word	0x00000009
        /*07b0*/ 	.word	0x00000000
        /*07b4*/ 	.short	0x010a
        /*07b6*/ 	.byte	0x3f
	.zero		1


	//   ....[114]....
        /*07b8*/ 	.word	0x000096a0
        /*07bc*/ 	.word	0x00000006
        /*07c0*/ 	.word	0x00000000
        /*07c4*/ 	.short	0x010a
        /*07c6*/ 	.byte	0x3f
	.zero		1


	//   ....[115]....
        /*07c8*/ 	.word	0x00009730
        /*07cc*/ 	.word	0x00000009
        /*07d0*/ 	.word	0x00000000
        /*07d4*/ 	.short	0x010a
        /*07d6*/ 	.byte	0x3f
	.zero		1


	//   ....[116]....
        /*07d8*/ 	.word	0x000097c0
        /*07dc*/ 	.word	0x00000006
        /*07e0*/ 	.word	0x00000000
        /*07e4*/ 	.short	0x010a
        /*07e6*/ 	.byte	0x3f
	.zero		1


	//   ....[117]....
        /*07e8*/ 	.word	0x00009850
        /*07ec*/ 	.word	0x00000009
        /*07f0*/ 	.word	0x00000000
        /*07f4*/ 	.short	0x010a
        /*07f6*/ 	.byte	0x3f
	.zero		1


	//   ....[118]....
        /*07f8*/ 	.word	0x000098e0
        /*07fc*/ 	.word	0x00000006
        /*0800*/ 	.word	0x00000000
        /*0804*/ 	.short	0x010a
        /*0806*/ 	.byte	0x3f
	.zero		1


	//   ....[119]....
        /*0808*/ 	.word	0x00009970
        /*080c*/ 	.word	0x00000009
        /*0810*/ 	.word	0x00000000
        /*0814*/ 	.short	0x010a
        /*0816*/ 	.byte	0x3f
	.zero		1


	//   ....[120]....
        /*0818*/ 	.word	0x00009a00
        /*081c*/ 	.word	0x00000006
        /*0820*/ 	.word	0x00000000
        /*0824*/ 	.short	0x010a
        /*0826*/ 	.byte	0x3f
	.zero		1


	//   ....[121]....
        /*0828*/ 	.word	0x00009a90
        /*082c*/ 	.word	0x00000009
        /*0830*/ 	.word	0x00000000
        /*0834*/ 	.short	0x010a
        /*0836*/ 	.byte	0x3f
	.zero		1


	//   ....[122]....
        /*0838*/ 	.word	0x00009b20
        /*083c*/ 	.word	0x00000006
        /*0840*/ 	.word	0x00000000
        /*0844*/ 	.short	0x010a
        /*0846*/ 	.byte	0x3f
	.zero		1


	//   ....[123]....
        /*0848*/ 	.word	0x00009bb0
        /*084c*/ 	.word	0x00000009
        /*0850*/ 	.word	0x00000000
        /*0854*/ 	.short	0x010a
        /*0856*/ 	.byte	0x3f
	.zero		1


	//   ....[124]....
        /*0858*/ 	.word	0x00009c40
        /*085c*/ 	.word	0x00000006
        /*0860*/ 	.word	0x00000000
        /*0864*/ 	.short	0x010a
        /*0866*/ 	.byte	0x3f
	.zero		1


	//   ....[125]....
        /*0868*/ 	.word	0x00009cd0
        /*086c*/ 	.word	0x00000009
        /*0870*/ 	.word	0x00000000
        /*0874*/ 	.short	0x010a
        /*0876*/ 	.byte	0x3f
	.zero		1


	//   ....[126]....
        /*0878*/ 	.word	0x00009d60
        /*087c*/ 	.word	0x00000006
        /*0880*/ 	.word	0x00000000
        /*0884*/ 	.short	0x010a
        /*0886*/ 	.byte	0x3f
	.zero		1


	//   ....[127]....
        /*0888*/ 	.word	0x00009df0
        /*088c*/ 	.word	0x00000009
        /*0890*/ 	.word	0x00000000
        /*0894*/ 	.short	0x010a
        /*0896*/ 	.byte	0x3f
	.zero		1


	//   ....[128]....
        /*0898*/ 	.word	0x00009e80
        /*089c*/ 	.word	0x00000006
        /*08a0*/ 	.word	0x00000000
        /*08a4*/ 	.short	0x010a
        /*08a6*/ 	.byte	0x3f
	.zero		1


	//   ....[129]....
        /*08a8*/ 	.word	0x00009f10
        /*08ac*/ 	.word	0x00000009
        /*08b0*/ 	.word	0x00000000
        /*08b4*/ 	.short	0x010a
        /*08b6*/ 	.byte	0x3f
	.zero		1


	//   ....[130]....
        /*08b8*/ 	.word	0x00009fa0
        /*08bc*/ 	.word	0x00000006
        /*08c0*/ 	.word	0x00000000
        /*08c4*/ 	.short	0x010a
        /*08c6*/ 	.byte	0x3f
	.zero		1


	//   ....[131]....
        /*08c8*/ 	.word	0x0000a030
        /*08cc*/ 	.word	0x00000009
        /*08d0*/ 	.word	0x00000000
        /*08d4*/ 	.short	0x010a
        /*08d6*/ 	.byte	0x3f
	.zero		1


	//   ....[132]....
        /*08d8*/ 	.word	0x0000a0c0
        /*08dc*/ 	.word	0x00000006
        /*08e0*/ 	.word	0x00000000
        /*08e4*/ 	.short	0x010a
        /*08e6*/ 	.byte	0x3f
	.zero		1


	//   ....[133]....
        /*08e8*/ 	.word	0x0000a150
        /*08ec*/ 	.word	0x00000009
        /*08f0*/ 	.word	0x00000000
        /*08f4*/ 	.short	0x010a
        /*08f6*/ 	.byte	0x3f
	.zero		1


	//   ....[134]....
        /*08f8*/ 	.word	0x0000a1e0
        /*08fc*/ 	.word	0x00000006
        /*0900*/ 	.word	0x00000000
        /*0904*/ 	.short	0x010a
        /*0906*/ 	.byte	0x3f
	.zero		1


	//   ....[135]....
        /*0908*/ 	.word	0x0000a270
        /*090c*/ 	.word	0x00000009
        /*0910*/ 	.word	0x00000000
        /*0914*/ 	.short	0x010a
        /*0916*/ 	.byte	0x3f
	.zero		1


	//   ....[136]....
        /*0918*/ 	.word	0x0000a300
        /*091c*/ 	.word	0x00000006
        /*0920*/ 	.word	0x00000000
        /*0924*/ 	.short	0x010a
        /*0926*/ 	.byte	0x3f
	.zero		1


	//   ....[137]....
        /*0928*/ 	.word	0x0000a390
        /*092c*/ 	.word	0x00000009
        /*0930*/ 	.word	0x00000000
        /*0934*/ 	.short	0x010a
        /*0936*/ 	.byte	0x3f
	.zero		1


	//   ....[138]....
        /*0938*/ 	.word	0x0000a420
        /*093c*/ 	.word	0x00000008
        /*0940*/ 	.word	0x00000000
        /*0944*/ 	.short	0x010a
        /*0946*/ 	.byte	0x3f
	.zero		1


	//   ....[139]....
        /*0948*/ 	.word	0x0000a4b0
        /*094c*/ 	.word	0x0000000b
        /*0950*/ 	.word	0x00000000
        /*0954*/ 	.short	0x010a
        /*0956*/ 	.byte	0x3f
	.zero		1


	//   ....[140]....
        /*0958*/ 	.word	0x0000a540
        /*095c*/ 	.word	0x00000003
        /*0960*/ 	.word	0x00000000
        /*0964*/ 	.short	0x010a
        /*0966*/ 	.byte	0x3f
	.zero		1


	//   ....[141]....
        /*0968*/ 	.word	0x0000a5b0
        /*096c*/ 	.word	0x00000013
        /*0970*/ 	.word	0xfffffff8
        /*0974*/ 	.short	0x010a
        /*0976*/ 	.byte	0x3f
	.zero		1


	//   ....[142]....
        /*0978*/ 	.word	0x0000a610
        /*097c*/ 	.word	0x00000013
        /*0980*/ 	.word	0x00000000
        /*0984*/ 	.short	0x010a
        /*0986*/ 	.byte	0x3f
	.zero		1


	//   ....[143]....
        /*0988*/ 	.word	0x0000a670
        /*098c*/ 	.word	0x00000015
        /*0990*/ 	.word	0x00000000
        /*0994*/ 	.short	0x010a
        /*0996*/ 	.byte	0x3f
	.zero		1


	//   ....[144]....
        /*0998*/ 	.word	0x0000a6d0
        /*099c*/ 	.word	0x00000013
        /*09a0*/ 	.word	0x00000008
        /*09a4*/ 	.short	0x010a
        /*09a6*/ 	.byte	0x3f
	.zero		1


	//   ....[145]....
        /*09a8*/ 	.word	0x0000a7a0
        /*09ac*/ 	.word	0x00000013
        /*09b0*/ 	.word	0x00000148
        /*09b4*/ 	.short	0x010a
        /*09b6*/ 	.byte	0x3f
	.zero		1


	//   ....[146]....
        /*09b8*/ 	.word	0x0000a880
        /*09bc*/ 	.word	0x00000005
        /*09c0*/ 	.word	0x00000000
        /*09c4*/ 	.short	0x010a
        /*09c6*/ 	.byte	0x3f
	.zero		1


	//   ....[147]....
        /*09c8*/ 	.word	0x0000a8d0
        /*09cc*/ 	.word	0x00000007
        /*09d0*/ 	.word	0x00000000
        /*09d4*/ 	.short	0x010a
        /*09d6*/ 	.byte	0x3f
	.zero		1


	//   ....[148]....
        /*09d8*/ 	.word	0x0000a920
        /*09dc*/ 	.word	0x00000006
        /*09e0*/ 	.word	0x00000000
        /*09e4*/ 	.short	0x010a
        /*09e6*/ 	.byte	0x3f
	.zero		1


	//   ....[149]....
        /*09e8*/ 	.word	0x0000a970
        /*09ec*/ 	.word	0x00000009
        /*09f0*/ 	.word	0x00000000
        /*09f4*/ 	.short	0x010a
        /*09f6*/ 	.byte	0x3f
	.zero		1


	//   ....[150]....
        /*09f8*/ 	.word	0x0000a9c0
        /*09fc*/ 	.word	0x00000006
        /*0a00*/ 	.word	0x00000000
        /*0a04*/ 	.short	0x010a
        /*0a06*/ 	.byte	0x3f
	.zero		1


	//   ....[151]....
        /*0a08*/ 	.word	0x0000aa10
        /*0a0c*/ 	.word	0x00000009
        /*0a10*/ 	.word	0x00000000
        /*0a14*/ 	.short	0x010a
        /*0a16*/ 	.byte	0x3f
	.zero		1


	//   ....[152]....
        /*0a18*/ 	.word	0x0000aa60
        /*0a1c*/ 	.word	0x00000006
        /*0a20*/ 	.word	0x00000000
        /*0a24*/ 	.short	0x010a
        /*0a26*/ 	.byte	0x3f
	.zero		1


	//   ....[153]....
        /*0a28*/ 	.word	0x0000aab0
        /*0a2c*/ 	.word	0x00000009
        /*0a30*/ 	.word	0x00000000
        /*0a34*/ 	.short	0x010a
        /*0a36*/ 	.byte	0x3f
	.zero		1


	//   ....[154]....
        /*0a38*/ 	.word	0x0000ab00
        /*0a3c*/ 	.word	0x00000006
        /*0a40*/ 	.word	0x00000000
        /*0a44*/ 	.short	0x010a
        /*0a46*/ 	.byte	0x3f
	.zero		1


	//   ....[155]....
        /*0a48*/ 	.word	0x0000ab50
        /*0a4c*/ 	.word	0x00000009
        /*0a50*/ 	.word	0x00000000
        /*0a54*/ 	.short	0x010a
        /*0a56*/ 	.byte	0x3f
	.zero		1


	//   ....[156]....
        /*0a58*/ 	.word	0x0000aba0
        /*0a5c*/ 	.word	0x00000006
        /*0a60*/ 	.word	0x00000000
        /*0a64*/ 	.short	0x010a
        /*0a66*/ 	.byte	0x3f
	.zero		1


	//   ....[157]....
        /*0a68*/ 	.word	0x0000abf0
        /*0a6c*/ 	.word	0x00000009
        /*0a70*/ 	.word	0x00000000
        /*0a74*/ 	.short	0x010a
        /*0a76*/ 	.byte	0x3f
	.zero		1


	//   ....[158]....
        /*0a78*/ 	.word	0x0000ac40
        /*0a7c*/ 	.word	0x00000006
        /*0a80*/ 	.word	0x00000000
        /*0a84*/ 	.short	0x010a
        /*0a86*/ 	.byte	0x3f
	.zero		1


	//   ....[159]....
        /*0a88*/ 	.word	0x0000ac90
        /*0a8c*/ 	.word	0x00000009
        /*0a90*/ 	.word	0x00000000
        /*0a94*/ 	.short	0x010a
        /*0a96*/ 	.byte	0x3f
	.zero		1


	//   ....[160]....
        /*0a98*/ 	.word	0x0000ace0
        /*0a9c*/ 	.word	0x00000006
        /*0aa0*/ 	.word	0x00000000
        /*0aa4*/ 	.short	0x010a
        /*0aa6*/ 	.byte	0x3f
	.zero		1


	//   ....[161]....
        /*0aa8*/ 	.word	0x0000ad30
        /*0aac*/ 	.word	0x00000009
        /*0ab0*/ 	.word	0x00000000
        /*0ab4*/ 	.short	0x010a
        /*0ab6*/ 	.byte	0x3f
	.zero		1


	//   ....[162]....
        /*0ab8*/ 	.word	0x0000ad80
        /*0abc*/ 	.word	0x00000006
        /*0ac0*/ 	.word	0x00000000
        /*0ac4*/ 	.short	0x010a
        /*0ac6*/ 	.byte	0x3f
	.zero		1


	//   ....[163]....
        /*0ac8*/ 	.word	0x0000add0
        /*0acc*/ 	.word	0x00000009
        /*0ad0*/ 	.word	0x00000000
        /*0ad4*/ 	.short	0x010a
        /*0ad6*/ 	.byte	0x3f
	.zero		1


	//   ....[164]....
        /*0ad8*/ 	.word	0x0000ae20
        /*0adc*/ 	.word	0x00000006
        /*0ae0*/ 	.word	0x00000000
        /*0ae4*/ 	.short	0x010a
        /*0ae6*/ 	.byte	0x3f
	.zero		1


	//   ....[165]....
        /*0ae8*/ 	.word	0x0000ae70
        /*0aec*/ 	.word	0x00000009
        /*0af0*/ 	.word	0x00000000
        /*0af4*/ 	.short	0x010a
        /*0af6*/ 	.byte	0x3f
	.zero		1


	//   ....[166]....
        /*0af8*/ 	.word	0x0000aec0
        /*0afc*/ 	.word	0x00000006
        /*0b00*/ 	.word	0x00000000
        /*0b04*/ 	.short	0x010a
        /*0b06*/ 	.byte	0x3f
	.zero		1


	//   ....[167]....
        /*0b08*/ 	.word	0x0000af10
        /*0b0c*/ 	.word	0x00000009
        /*0b10*/ 	.word	0x00000000
        /*0b14*/ 	.short	0x010a
        /*0b16*/ 	.byte	0x3f
	.zero		1


	//   ....[168]....
        /*0b18*/ 	.word	0x0000af60
        /*0b1c*/ 	.word	0x00000006
        /*0b20*/ 	.word	0x00000000
        /*0b24*/ 	.short	0x010a
        /*0b26*/ 	.byte	0x3f
	.zero		1


	//   ....[169]....
        /*0b28*/ 	.word	0x0000afb0
        /*0b2c*/ 	.word	0x00000009
        /*0b30*/ 	.word	0x00000000
        /*0b34*/ 	.short	0x010a
        /*0b36*/ 	.byte	0x3f
	.zero		1


	//   ....[170]....
        /*0b38*/ 	.word	0x0000b000
        /*0b3c*/ 	.word	0x00000006
        /*0b40*/ 	.word	0x00000000
        /*0b44*/ 	.short	0x010a
        /*0b46*/ 	.byte	0x3f
	.zero		1


	//   ....[171]....
        /*0b48*/ 	.word	0x0000b050
        /*0b4c*/ 	.word	0x00000009
        /*0b50*/ 	.word	0x00000000
        /*0b54*/ 	.short	0x010a
        /*0b56*/ 	.byte	0x3f
	.zero		1


	//   ....[172]....
        /*0b58*/ 	.word	0x0000b0a0
        /*0b5c*/ 	.word	0x00000006
        /*0b60*/ 	.word	0x00000000
        /*0b64*/ 	.short	0x010a
        /*0b66*/ 	.byte	0x3f
	.zero		1


	//   ....[173]....
        /*0b68*/ 	.word	0x0000b0f0
        /*0b6c*/ 	.word	0x00000009
        /*0b70*/ 	.word	0x00000000
        /*0b74*/ 	.short	0x010a
        /*0b76*/ 	.byte	0x3f
	.zero		1


	//   ....[174]....
        /*0b78*/ 	.word	0x0000b140
        /*0b7c*/ 	.word	0x00000006
        /*0b80*/ 	.word	0x00000000
        /*0b84*/ 	.short	0x010a
        /*0b86*/ 	.byte	0x3f
	.zero		1


	//   ....[175]....
        /*0b88*/ 	.word	0x0000b190
        /*0b8c*/ 	.word	0x00000009
        /*0b90*/ 	.word	0x00000000
        /*0b94*/ 	.short	0x010a
        /*0b96*/ 	.byte	0x3f
	.zero		1


	//   ....[176]....
        /*0b98*/ 	.word	0x0000b1e0
        /*0b9c*/ 	.word	0x00000006
        /*0ba0*/ 	.word	0x00000000
        /*0ba4*/ 	.short	0x010a
        /*0ba6*/ 	.byte	0x3f
	.zero		1


	//   ....[177]....
        /*0ba8*/ 	.word	0x0000b230
        /*0bac*/ 	.word	0x00000009
        /*0bb0*/ 	.word	0x00000000
        /*0bb4*/ 	.short	0x010a
        /*0bb6*/ 	.byte	0x3f
	.zero		1


	//   ....[178]....
        /*0bb8*/ 	.word	0x0000b280
        /*0bbc*/ 	.word	0x00000006
        /*0bc0*/ 	.word	0x00000000
        /*0bc4*/ 	.short	0x010a
        /*0bc6*/ 	.byte	0x3f
	.zero		1


	//   ....[179]....
        /*0bc8*/ 	.word	0x0000b2d0
        /*0bcc*/ 	.word	0x00000009
        /*0bd0*/ 	.word	0x00000000
        /*0bd4*/ 	.short	0x010a
        /*0bd6*/ 	.byte	0x3f
	.zero		1


	//   ....[180]....
        /*0bd8*/ 	.word	0x0000b320
        /*0bdc*/ 	.word	0x00000006
        /*0be0*/ 	.word	0x00000000
        /*0be4*/ 	.short	0x010a
        /*0be6*/ 	.byte	0x3f
	.zero		1


	//   ....[181]....
        /*0be8*/ 	.word	0x0000b370
        /*0bec*/ 	.word	0x00000009
        /*0bf0*/ 	.word	0x00000000
        /*0bf4*/ 	.short	0x010a
        /*0bf6*/ 	.byte	0x3f
	.zero		1


	//   ....[182]....
        /*0bf8*/ 	.word	0x0000b3c0
        /*0bfc*/ 	.word	0x00000006
        /*0c00*/ 	.word	0x00000000
        /*0c04*/ 	.short	0x010a
        /*0c06*/ 	.byte	0x3f
	.zero		1


	//   ....[183]....
        /*0c08*/ 	.word	0x0000b410
        /*0c0c*/ 	.word	0x00000009
        /*0c10*/ 	.word	0x00000000
        /*0c14*/ 	.short	0x010a
        /*0c16*/ 	.byte	0x3f
	.zero		1


	//   ....[184]....
        /*0c18*/ 	.word	0x0000b460
        /*0c1c*/ 	.word	0x00000008
        /*0c20*/ 	.word	0x00000000
        /*0c24*/ 	.short	0x010a
        /*0c26*/ 	.byte	0x3f
	.zero		1


	//   ....[185]....
        /*0c28*/ 	.word	0x0000b4b0
        /*0c2c*/ 	.word	0x0000000b
        /*0c30*/ 	.word	0x00000000
        /*0c34*/ 	.short	0x010a
        /*0c36*/ 	.byte	0x3f
	.zero		1


	//----- nvinfo : EIATTR_NUM_MBARRIERS
	.align		4
.L_28:
        /*0c38*/ 	.byte	0x03, 0x38
        /*0c3a*/ 	.short	0x0058


	//----- nvinfo : EIATTR_EXIT_INSTR_OFFSETS
	.align		4
        /*0c3c*/ 	.byte	0x04, 0x1c
        /*0c3e*/ 	.short	(.L_30 - .L_29)


	//   ....[0]....
.L_29:
        /*0c40*/ 	.word	0x00001870


	//   ....[1]....
        /*0c44*/ 	.word	0x000018d0


	//   ....[2]....
        /*0c48*/ 	.word	0x000080e0


	//   ....[3]....
        /*0c4c*/ 	.word	0x00008110


	//   ....[4]....
        /*0c50*/ 	.word	0x0000a590


	//----- nvinfo : EIATTR_MAX_THREADS
	.align		4
.L_30:
        /*0c54*/ 	.byte	0x04, 0x05
        /*0c56*/ 	.short	(.L_32 - .L_31)
.L_31:
        /*0c58*/ 	.word	0x00000180
        /*0c5c*/ 	.word	0x00000001
        /*0c60*/ 	.word	0x00000001


	//----- nvinfo : EIATTR_CRS_STACK_SIZE
	.align		4
.L_32:
        /*0c64*/ 	.byte	0x04, 0x1e
        /*0c66*/ 	.short	(.L_34 - .L_33)
.L_33:
        /*0c68*/ 	.word	0x00000000


	//----- nvinfo : EIATTR_CBANK_PARAM_SIZE
	.align		4
.L_34:
        /*0c6c*/ 	.byte	0x03, 0x19
        /*0c6e*/ 	.short	0x0470


	//----- nvinfo : EIATTR_PARAM_CBANK
	.align		4
        /*0c70*/ 	.byte	0x04, 0x0a
        /*0c72*/ 	.short	(.L_36 - .L_35)
	.align		4
.L_35:
        /*0c74*/ 	.word	index@(.nv.constant0._ZN7cutlass13device_kernelINS_4gemm6kernel13GemmUniversalIN4cute5tupleIJiiiiEEENS1_10collective13CollectiveMmaINS1_37MainloopSm90TmaGmmaWarpSpecializedFP8ILi41ENS5_IJNS4_1CILi2EEENSA_ILi1EEESC_EEENS1_32KernelTmaWarpSpecializedPingpongEEENS5_IJNSA_ILi64EEENSA_ILi112EEENSA_ILi32EEEEEENS_12float_e4m3_tENS5_IJlSC_lEEESK_SL_NS4_8TiledMMAINS4_8MMA_AtomIJNS4_4SM904GMMA30MMA_64x16x32_F32E4M3E4M3_SS_TNILNSP_7ScaleInE1ELSR_1EEEEEENS4_6LayoutINS5_IJSC_SC_SC_EEENS5_IJNSA_ILi0EEESW_SW_EEEEENS5_IJNS4_10UnderscoreESZ_SZ_EEEEENS4_13SM90_TMA_LOADENS4_14ComposedLayoutINS4_7SwizzleILi1ELi4ELi3EEENS4_18smem_ptr_flag_bitsILi8EEENSU_INS5_IJNSA_ILi8EEESI_EEENS5_IJSI_SC_EEEEEEEvNS4_8identityENS4_23SM90_TMA_LOAD_MULTICASTES1C_vS1D_EENS_8epilogue10collective6detail29Sm90TmaWarpSpecializedAdapterINS1H_15DefaultEpilogueISK_SL_SL_NS1G_6thread17LinearCombinationISK_Li1EffLNS1L_9ScaleType4KindE0ELNS_15FloatRoundStyleE2ESK_EENS1_15EpilogueDefaultEEEEEvvEEEEvNT_6ParamsE)
        /*0c78*/ 	.short	0x0210
        /*0c7a*/ 	.short	0x0470


	//----- nvinfo : EIATTR_SW_WAR
	.align		4
.L_36:
        /*0c7c*/ 	.byte	0x04, 0x36
        /*0c7e*/ 	.short	(.L_38 - .L_37)
.L_37:
        /*0c80*/ 	.word	0x00000008
.L_38:


//--------------------- .nv.callgraph             --------------------------
	.section	.nv.callgraph,"",@"SHT_CUDA_CALLGRAPH"
	.align	4
	.sectionentsize	8
	.align		4
        /*0000*/ 	.word	0x00000000
	.align		4
        /*0004*/ 	.word	0xffffffff
	.align		4
        /*0008*/ 	.word	0x00000000
	.align		4
        /*000c*/ 	.word	0xfffffffe
	.align		4
        /*0010*/ 	.word	0x00000000
	.align		4
        /*0014*/ 	.word	0xfffffffd
	.align		4
        /*0018*/ 	.word	0x00000000
	.align		4
        /*001c*/ 	.word	0xfffffffc


//--------------------- .nv.constant4             --------------------------
	.section	.nv.constant4,"a",@progbits
	.align	8
	.align		8
.nv.constant4:
        /*0000*/ 	.dword	_ZN39_INTERNAL_bfe37cae_4_k_cu_cf5358e9_53734cuda3std3__45__cpo5beginE
	.align		8
        /*0008*/ 	.dword	_ZN39_INTERNAL_bfe37cae_4_k_cu_cf5358e9_53734cuda3std3__45__cpo3endE
	.align		8
        /*0010*/ 	.dword	_ZN39_INTERNAL_bfe37cae_4_k_cu_cf5358e9_53734cuda3std3__45__cpo6cbeginE
	.align		8
        /*0018*/ 	.dword	_ZN39_INTERNAL_bfe37cae_4_k_cu_cf5358e9_53734cuda3std3__45__cpo4cendE
	.align		8
        /*0020*/ 	.dword	_ZN39_INTERNAL_bfe37cae_4_k_cu_cf5358e9_53734cuda3std3__441_GLOBAL__N__bfe37cae_4_k_cu_cf5358e9_53736ignoreE
	.align		8
        /*0028*/ 	.dword	_ZN39_INTERNAL_bfe37cae_4_k_cu_cf5358e9_53734cuda3std3__419piecewise_constructE
	.align		8
        /*0030*/ 	.dword	_ZN39_INTERNAL_bfe37cae_4_k_cu_cf5358e9_53734cuda3std3__48in_placeE
	.align		8
        /*0038*/ 	.dword	_ZN39_INTERNAL_bfe37cae_4_k_cu_cf5358e9_53734cuda3std6ranges3__45__cpo4swapE
	.align		8
        /*0040*/ 	.dword	_ZN39_INTERNAL_bfe37cae_4_k_cu_cf5358e9_53734cuda3std6ranges3__45__cpo9iter_moveE
	.align		8
        /*0048*/ 	.dword	_ZN39_INTERNAL_bfe37cae_4_k_cu_cf5358e9_53734cute7productE
	.align		8
        /*0050*/ 	.dword	_ZN39_INTERNAL_bfe37cae_4_k_cu_cf5358e9_53734cute1_E


//--------------------- .text._ZN7cutlass13device_kernelINS_4gemm6kernel13GemmUniversalIN4cute5tupleIJiiiiEEENS1_10collective13CollectiveMmaINS1_37MainloopSm90TmaGmmaWarpSpecializedFP8ILi41ENS5_IJNS4_1CILi2EEENSA_ILi1EEESC_EEENS1_32KernelTmaWarpSpecializedPingpongEEENS5_IJNSA_ILi64EEENSA_ILi112EEENSA_ILi32EEEEEENS_12float_e4m3_tENS5_IJlSC_lEEESK_SL_NS4_8TiledMMAINS4_8MMA_AtomIJNS4_4SM904GMMA30MMA_64x16x32_F32E4M3E4M3_SS_TNILNSP_7ScaleInE1ELSR_1EEEEEENS4_6LayoutINS5_IJSC_SC_SC_EEENS5_IJNSA_ILi0EEESW_SW_EEEEENS5_IJNS4_10UnderscoreESZ_SZ_EEEEENS4_13SM90_TMA_LOADENS4_14ComposedLayoutINS4_7SwizzleILi1ELi4ELi3EEENS4_18smem_ptr_flag_bitsILi8EEENSU_INS5_IJNSA_ILi8EEESI_EEENS5_IJSI_SC_EEEEEEEvNS4_8identityENS4_23SM90_TMA_LOAD_MULTICASTES1C_vS1D_EENS_8epilogue10collective6detail29Sm90TmaWarpSpecializedAdapterINS1H_15DefaultEpilogueISK_SL_SL_NS1G_6thread17LinearCombinationISK_Li1EffLNS1L_9ScaleType4KindE0ELNS_15FloatRoundStyleE2ESK_EENS1_15EpilogueDefaultEEEEEvvEEEEvNT_6ParamsE --------------------------
	.section	.text._ZN7cutlass13device_kernelINS_4gemm6kernel13GemmUniversalIN4cute5tupleIJiiiiEEENS1_10collective13CollectiveMmaINS1_37MainloopSm90TmaGmmaWarpSpecializedFP8ILi41ENS5_IJNS4_1CILi2EEENSA_ILi1EEESC_EEENS1_32KernelTmaWarpSpecializedPingpongEEENS5_IJNSA_ILi64EEENSA_ILi112EEENSA_ILi32EEEEEENS_12float_e4m3_tENS5_IJlSC_lEEESK_SL_NS4_8TiledMMAINS4_8MMA_AtomIJNS4_4SM904GMMA30MMA_64x16x32_F32E4M3E4M3_SS_TNILNSP_7ScaleInE1ELSR_1EEEEEENS4_6LayoutINS5_IJSC_SC_SC_EEENS5_IJNSA_ILi0EEESW_SW_EEEEENS5_IJNS4_10UnderscoreESZ_SZ_EEEEENS4_13SM90_TMA_LOADENS4_14ComposedLayoutINS4_7SwizzleILi1ELi4ELi3EEENS4_18smem_ptr_flag_bitsILi8EEENSU_INS5_IJNSA_ILi8EEESI_EEENS5_IJSI_SC_EEEEEEEvNS4_8identityENS4_23SM90_TMA_LOAD_MULTICASTES1C_vS1D_EENS_8epilogue10collective6detail29Sm90TmaWarpSpecializedAdapterINS1H_15DefaultEpilogueISK_SL_SL_NS1G_6thread17LinearCombinationISK_Li1EffLNS1L_9ScaleType4KindE0ELNS_15FloatRoundStyleE2ESK_EENS1_15EpilogueDefaultEEEEEvvEEEEvNT_6ParamsE,"ax",@progbits
	.align	128
.text._ZN7cutlass13device_kernelINS_4gemm6kernel13GemmUniversalIN4cute5tupleIJiiiiEEENS1_10collective13CollectiveMmaINS1_37MainloopSm90TmaGmmaWarpSpecializedFP8ILi41ENS5_IJNS4_1CILi2EEENSA_ILi1EEESC_EEENS1_32KernelTmaWarpSpecializedPingpongEEENS5_IJNSA_ILi64EEENSA_ILi112EEENSA_ILi32EEEEEENS_12float_e4m3_tENS5_IJlSC_lEEESK_SL_NS4_8TiledMMAINS4_8MMA_AtomIJNS4_4SM904GMMA30MMA_64x16x32_F32E4M3E4M3_SS_TNILNSP_7ScaleInE1ELSR_1EEEEEENS4_6LayoutINS5_IJSC_SC_SC_EEENS5_IJNSA_ILi0EEESW_SW_EEEEENS5_IJNS4_10UnderscoreESZ_SZ_EEEEENS4_13SM90_TMA_LOADENS4_14ComposedLayoutINS4_7SwizzleILi1ELi4ELi3EEENS4_18smem_ptr_flag_bitsILi8EEENSU_INS5_IJNSA_ILi8EEESI_EEENS5_IJSI_SC_EEEEEEEvNS4_8identityENS4_23SM90_TMA_LOAD_MULTICASTES1C_vS1D_EENS_8epilogue10collective6detail29Sm90TmaWarpSpecializedAdapterINS1H_15DefaultEpilogueISK_SL_SL_NS1G_6thread17LinearCombinationISK_Li1EffLNS1L_9ScaleType4KindE0ELNS_15FloatRoundStyleE2ESK_EENS1_15EpilogueDefaultEEEEEvvEEEEvNT_6ParamsE:
        .type           _ZN7cutlass13device_kernelINS_4gemm6kernel13GemmUniversalIN4cute5tupleIJiiiiEEENS1_10collective13CollectiveMmaINS1_37MainloopSm90TmaGmmaWarpSpecializedFP8ILi41ENS5_IJNS4_1CILi2EEENSA_ILi1EEESC_EEENS1_32KernelTmaWarpSpecializedPingpongEEENS5_IJNSA_ILi64EEENSA_ILi112EEENSA_ILi32EEEEEENS_12float_e4m3_tENS5_IJlSC_lEEESK_SL_NS4_8TiledMMAINS4_8MMA_AtomIJNS4_4SM904GMMA30MMA_64x16x32_F32E4M3E4M3_SS_TNILNSP_7ScaleInE1ELSR_1EEEEEENS4_6LayoutINS5_IJSC_SC_SC_EEENS5_IJNSA_ILi0EEESW_SW_EEEEENS5_IJNS4_10UnderscoreESZ_SZ_EEEEENS4_13SM90_TMA_LOADENS4_14ComposedLayoutINS4_7SwizzleILi1ELi4ELi3EEENS4_18smem_ptr_flag_bitsILi8EEENSU_INS5_IJNSA_ILi8EEESI_EEENS5_IJSI_SC_EEEEEEEvNS4_8identityENS4_23SM90_TMA_LOAD_MULTICASTES1C_vS1D_EENS_8epilogue10collective6detail29Sm90TmaWarpSpecializedAdapterINS1H_15DefaultEpilogueISK_SL_SL_NS1G_6thread17LinearCombinationISK_Li1EffLNS1L_9ScaleType4KindE0ELNS_15FloatRoundStyleE2ESK_EENS1_15EpilogueDefaultEEEEEvvEEEEvNT_6ParamsE,@function
        .size           _ZN7cutlass13device_kernelINS_4gemm6kernel13GemmUniversalIN4cute5tupleIJiiiiEEENS1_10collective13CollectiveMmaINS1_37MainloopSm90TmaGmmaWarpSpecializedFP8ILi41ENS5_IJNS4_1CILi2EEENSA_ILi1EEESC_EEENS1_32KernelTmaWarpSpecializedPingpongEEENS5_IJNSA_ILi64EEENSA_ILi112EEENSA_ILi32EEEEEENS_12float_e4m3_tENS5_IJlSC_lEEESK_SL_NS4_8TiledMMAINS4_8MMA_AtomIJNS4_4SM904GMMA30MMA_64x16x32_F32E4M3E4M3_SS_TNILNSP_7ScaleInE1ELSR_1EEEEEENS4_6LayoutINS5_IJSC_SC_SC_EEENS5_IJNSA_ILi0EEESW_SW_EEEEENS5_IJNS4_10UnderscoreESZ_SZ_EEEEENS4_13SM90_TMA_LOADENS4_14ComposedLayoutINS4_7SwizzleILi1ELi4ELi3EEENS4_18smem_ptr_flag_bitsILi8EEENSU_INS5_IJNSA_ILi8EEESI_EEENS5_IJSI_SC_EEEEEEEvNS4_8identityENS4_23SM90_TMA_LOAD_MULTICASTES1C_vS1D_EENS_8epilogue10collective6detail29Sm90TmaWarpSpecializedAdapterINS1H_15DefaultEpilogueISK_SL_SL_NS1G_6thread17LinearCombinationISK_Li1EffLNS1L_9ScaleType4KindE0ELNS_15FloatRoundStyleE2ESK_EENS1_15EpilogueDefaultEEEEEvvEEEEvNT_6ParamsE,(.L_x_267 - _ZN7cutlass13device_kernelINS_4gemm6kernel13GemmUniversalIN4cute5tupleIJiiiiEEENS1_10collective13CollectiveMmaINS1_37MainloopSm90TmaGmmaWarpSpecializedFP8ILi41ENS5_IJNS4_1CILi2EEENSA_ILi1EEESC_EEENS1_32KernelTmaWarpSpecializedPingpongEEENS5_IJNSA_ILi64EEENSA_ILi112EEENSA_ILi32EEEEEENS_12float_e4m3_tENS5_IJlSC_lEEESK_SL_NS4_8TiledMMAINS4_8MMA_AtomIJNS4_4SM904GMMA30MMA_64x16x32_F32E4M3E4M3_SS_TNILNSP_7ScaleInE1ELSR_1EEEEEENS4_6LayoutINS5_IJSC_SC_SC_EEENS5_IJNSA_ILi0EEESW_SW_EEEEENS5_IJNS4_10UnderscoreESZ_SZ_EEEEENS4_13SM90_TMA_LOADENS4_14ComposedLayoutINS4_7SwizzleILi1ELi4ELi3EEENS4_18smem_ptr_flag_bitsILi8EEENSU_INS5_IJNSA_ILi8EEESI_EEENS5_IJSI_SC_EEEEEEEvNS4_8identityENS4_23SM90_TMA_LOAD_MULTICASTES1C_vS1D_EENS_8epilogue10collective6detail29Sm90TmaWarpSpecializedAdapterINS1H_15DefaultEpilogueISK_SL_SL_NS1G_6thread17LinearCombinationISK_Li1EffLNS1L_9ScaleType4KindE0ELNS_15FloatRoundStyleE2ESK_EENS1_15EpilogueDefaultEEEEEvvEEEEvNT_6ParamsE)
        .other          _ZN7cutlass13device_kernelINS_4gemm6kernel13GemmUniversalIN4cute5tupleIJiiiiEEENS1_10collective13CollectiveMmaINS1_37MainloopSm90TmaGmmaWarpSpecializedFP8ILi41ENS5_IJNS4_1CILi2EEENSA_ILi1EEESC_EEENS1_32KernelTmaWarpSpecializedPingpongEEENS5_IJNSA_ILi64EEENSA_ILi112EEENSA_ILi32EEEEEENS_12float_e4m3_tENS5_IJlSC_lEEESK_SL_NS4_8TiledMMAINS4_8MMA_AtomIJNS4_4SM904GMMA30MMA_64x16x32_F32E4M3E4M3_SS_TNILNSP_7ScaleInE1ELSR_1EEEEEENS4_6LayoutINS5_IJSC_SC_SC_EEENS5_IJNSA_ILi0EEESW_SW_EEEEENS5_IJNS4_10UnderscoreESZ_SZ_EEEEENS4_13SM90_TMA_LOADENS4_14ComposedLayoutINS4_7SwizzleILi1ELi4ELi3EEENS4_18smem_ptr_flag_bitsILi8EEENSU_INS5_IJNSA_ILi8EEESI_EEENS5_IJSI_SC_EEEEEEEvNS4_8identityENS4_23SM90_TMA_LOAD_MULTICASTES1C_vS1D_EENS_8epilogue10collective6detail29Sm90TmaWarpSpecializedAdapterINS1H_15DefaultEpilogueISK_SL_SL_NS1G_6thread17LinearCombinationISK_Li1EffLNS1L_9ScaleType4KindE0ELNS_15FloatRoundStyleE2ESK_EENS1_15EpilogueDefaultEEEEEvvEEEEvNT_6ParamsE,@"STO_CUDA_ENTRY STV_DEFAULT"
_ZN7cutlass13device_kernelINS_4gemm6kernel13GemmUniversalIN4cute5tupleIJiiiiEEENS1_10collective13CollectiveMmaINS1_37MainloopSm90TmaGmmaWarpSpecializedFP8ILi41ENS5_IJNS4_1CILi2EEENSA_ILi1EEESC_EEENS1_32KernelTmaWarpSpecializedPingpongEEENS5_IJNSA_ILi64EEENSA_ILi112EEENSA_ILi32EEEEEENS_12float_e4m3_tENS5_IJlSC_lEEESK_SL_NS4_8TiledMMAINS4_8MMA_AtomIJNS4_4SM904GMMA30MMA_64x16x32_F32E4M3E4M3_SS_TNILNSP_7ScaleInE1ELSR_1EEEEEENS4_6LayoutINS5_IJSC_SC_SC_EEENS5_IJNSA_ILi0EEESW_SW_EEEEENS5_IJNS4_10UnderscoreESZ_SZ_EEEEENS4_13SM90_TMA_LOADENS4_14ComposedLayoutINS4_7SwizzleILi1ELi4ELi3EEENS4_18smem_ptr_flag_bitsILi8EEENSU_INS5_IJNSA_ILi8EEESI_EEENS5_IJSI_SC_EEEEEEEvNS4_8identityENS4_23SM90_TMA_LOAD_MULTICASTES1C_vS1D_EENS_8epilogue10collective6detail29Sm90TmaWarpSpecializedAdapterINS1H_15DefaultEpilogueISK_SL_SL_NS1G_6thread17LinearCombinationISK_Li1EffLNS1L_9ScaleType4KindE0ELNS_15FloatRoundStyleE2ESK_EENS1_15EpilogueDefaultEEEEEvvEEEEvNT_6ParamsE:
[----:B------:R-:W-:Y:S01]  /*0000*/  LDC R1, c[0x0][0x28] ;  /* 0x00000a00ff017b82 */ /* 0x000fe20000000800 */
[----:B------:R-:W0:Y:S01]  /*0010*/  S2R R11, SR_TID.X ;  /* 0x00000000000b7919 */ /* 0x000e220000002100 */
[----:B------:R-:W-:Y:S01]  /*0020*/  ELECT P0, URZ, PT ;  /* 0x00000000003f782f */ /* 0x000fe20003800000 */
[----:B------:R-:W-:Y:S01]  /*0030*/  BSSY B0, `(.L_x_0) ;  /* 0x000000f000007945 */ /* 0x000fe20003800000 */
[--C-:B0-----:R-:W-:Y:S02]  /*0040*/  SHF.R.U32.HI R0, RZ, 0x5, R11.reuse ;  /* 0x00000005ff007819 */ /* 0x101fe4000001160b */
[----:B------:R-:W-:-:S03]  /*0050*/  SHF.R.U32.HI R5, RZ, 0x7, R11 ;  /* 0x00000007ff057819 */ /* 0x000fc6000001160b */
[----:B------:R-:W0:Y:S04]  /*0060*/  SHFL.IDX PT, R2, R0, RZ, 0x1f ;  /* 0x00001fff00027589 */ /* 0x000e2800000e0000 */
[----:B------:R1:W2:Y:S01]  /*0070*/  SHFL.IDX PT, R6, R5, RZ, 0x1f ;  /* 0x00001fff05067589 */ /* 0x0002a200000e0000 */
[----:B0-----:R-:W-:-:S13]  /*0080*/  ISETP.NE.OR P0, PT, R2, RZ, !P0 ;  /* 0x000000ff0200720c */ /* 0x001fda0004705670 */
[----:B-12---:R-:W-:Y:S05]  /*0090*/  @P0 BRA `(.L_x_1) ;  /* 0x0000000000200947 */ /* 0x006fea0003800000 */
[----:B------:R-:W-:Y:S02]  /*00a0*/  ULDC.64 UR4, c[0x0][0x198] ;  /* 0x0000660000047ab9 */ /* 0x000fe40000000a00 */
[----:B------:R-:W-:Y:S02]  /*00b0*/  UIADD3 UR6, UP0, UR4, 0xf0, URZ ;  /* 0x000000f004067890 */ /* 0x000fe4000ff1e03f */
[----:B------:R-:W-:Y:S02]  /*00c0*/  UIADD3 UR4, UP1, UR4, 0x1f0, URZ ;  /* 0x000001f004047890 */ /* 0x000fe4000ff3e03f */
[----:B------:R-:W-:Y:S02]  /*00d0*/  UIADD3.X UR7, URZ, UR5, URZ, UP0, !UPT ;  /* 0x000000053f077290 */ /* 0x000fe400087fe43f */
[----:B------:R-:W-:-:S07]  /*00e0*/  UIADD3.X UR5, URZ, UR5, URZ, UP1, !UPT ;  /* 0x000000053f057290 */ /* 0x000fce0008ffe43f */
[----:B------:R0:W-:Y:S02]  /*00f0*/  UTMACCTL.PF [UR6] ;  /* 0x00000000060079b9 */ /* 0x0001e40008040000 */
[----:B------:R0:W-:Y:S02]  /*0100*/  UTMACCTL.PF [UR4] ;  /* 0x00000000040079b9 */ /* 0x0001e40008040000 */
[----:B0-----:R-:W-:Y:S01]  /*0110*/  NOP ;  /* 0x0000000000007918 */ /* 0x001fe20000000000 */
.L_x_1:
[----:B------:R-:W-:Y:S05]  /*0120*/  BSYNC B0 ;  /* 0x0000000000007941 */ /* 0x000fea0003800000 */
.L_x_0:
[----:B------:R-:W0:Y:S02]  /*0130*/  SHFL.IDX PT, R7, R0, RZ, 0x1f ;  /* 0x00001fff00077589 */ /* 0x000e2400000e0000 */
[----:B0-----:R-:W-:-:S13]  /*0140*/  ISETP.NE.AND P0, PT, R7, RZ, PT ;  /* 0x000000ff0700720c */ /* 0x001fda0003f05270 */
[----:B------:R-:W-:Y:S05]  /*0150*/  @P0 BRA `(.L_x_2) ;  /* 0x00000004008c0947 */ /* 0x000fea0003800000 */
[----:B------:R-:W-:Y:S01]  /*0160*/  ELECT P0, URZ, PT ;  /* 0x00000000003f782f */ /* 0x000fe20003800000 */
[----:B------:R-:W-:-:S12]  /*0170*/  BSSY B0, `(.L_x_2) ;  /* 0x0000061000007945 */ /* 0x000fd80003800000 */
[----:B------:R-:W-:Y:S05]  /*0180*/  @!P0 BRA `(.L_x_3) ;  /* 0x00000004007c8947 */ /* 0x000fea0003800000 */
[----:B------:R-:W0:Y:S01]  /*0190*/  S2UR UR8, SR_CgaCtaId ;  /* 0x00000000000879c3 */ /* 0x000e220000008800 */
[----:B------:R-:W-:Y:S01]  /*01a0*/  UMOV UR4, 0x400 ;  /* 0x0000040000047882 */ /* 0x000fe20000000000 */
[----:B------:R-:W-:Y:S01]  /*01b0*/  UMOV UR5, 0x1 ;  /* 0x0000000100057882 */ /* 0x000fe20000000000 */
[----:B------:R-:W-:Y:S02]  /*01c0*/  UMOV UR6, 0x2 ;  /* 0x0000000200067882 */ /* 0x000fe40000000000 */
[----:B------:R-:W-:-:S04]  /*01d0*/  UIADD3 UR6, -UR6, 0x100000, URZ ;  /* 0x0010000006067890 */ /* 0x000fc8000fffe13f */
[----:B------:R-:W-:Y:S02]  /*01e0*/  USHF.L.U32 UR7, UR6, 0xb, URZ ;  /* 0x0000000b06077899 */ /* 0x000fe4000800063f */
[----:B------:R-:W-:Y:S02]  /*01f0*/  USHF.L.U32 UR6, UR6, 0x1, URZ ;  /* 0x0000000106067899 */ /* 0x000fe4000800063f */
[----:B0-----:R-:W-:Y:S02]  /*0200*/  ULEA UR8, UR8, UR4, 0x18 ;  /* 0x0000000408087291 */ /* 0x001fe4000f8ec03f */
[----:B------:R-:W-:-:S04]  /*0210*/  UIADD3 UR4, -UR5, 0x100000, URZ ;  /* 0x0010000005047890 */ /* 0x000fc8000fffe13f */
[----:B------:R-:W-:Y:S02]  /*0220*/  USHF.L.U32 UR5, UR4, 0xb, URZ ;  /* 0x0000000b04057899 */ /* 0x000fe4000800063f */
[----:B------:R-:W-:Y:S01]  /*0230*/  USHF.L.U32 UR4, UR4, 0x1, URZ ;  /* 0x0000000104047899 */ /* 0x000fe2000800063f */
[----:B------:R-:W0:Y:S11]  /*0240*/  FENCE.VIEW.ASYNC.S ;  /* 0x00000000000073c6 */ /* 0x000e360000000000 */
[----:B0-----:R0:W1:Y:S01]  /*0250*/  SYNCS.EXCH.64 URZ, [UR8], UR4 ;  /* 0x00000004083f75b2 */ /* 0x0010620008000100 */
[----:B------:R0:W2:Y:S01]  /*0260*/  SYNCS.EXCH.64 URZ, [UR8+0x148], UR6 ;  /* 0x00014806083f75b2 */ /* 0x0000a20008000100 */
[----:B------:R0:W3:Y:S01]  /*0270*/  SYNCS.EXCH.64 URZ, [UR8+0x8], UR4 ;  /* 0x00000804083f75b2 */ /* 0x0000e20008000100 */
[----:B------:R0:W4:Y:S01]  /*0280*/  SYNCS.EXCH.64 URZ, [UR8+0x150], UR6 ;  /* 0x00015006083f75b2 */ /* 0x0001220008000100 */
[----:B------:R0:W0:Y:S01]  /*0290*/  SYNCS.EXCH.64 URZ, [UR8+0x10], UR4 ;  /* 0x00001004083f75b2 */ /* 0x0000220008000100 */
        /* <DEDUP_REMOVED lines=77> */
[----:B-1234-:R-:W-:Y:S01]  /*0770*/  NOP ;  /* 0x0000000000007918 */ /* 0x01efe20000000000 */
.L_x_3:
[----:B0-----:R-:W-:Y:S05]  /*0780*/  BSYNC B0 ;  /* 0x0000000000007941 */ /* 0x001fea0003800000 */
.L_x_2:
[----:B------:R-:W0:Y:S01]  /*0790*/  SHFL.IDX PT, R3, R0, RZ, 0x1f ;  /* 0x00001fff00037589 */ /* 0x000e2200000e0000 */
[----:B------:R-:W-:Y:S01]  /*07a0*/  SHF.R.S32.HI R4, RZ, 0x1f, R11 ;  /* 0x0000001fff047819 */ /* 0x000fe2000001140b */
[----:B------:R-:W1:Y:S01]  /*07b0*/  S2UR UR13, SR_CTAID.X ;  /* 0x00000000000d79c3 */ /* 0x000e620000002500 */
[----:B------:R-:W-:Y:S01]  /*07c0*/  ELECT P0, URZ, PT ;  /* 0x00000000003f782f */ /* 0x000fe20003800000 */
[----:B------:R2:W3:Y:S01]  /*07d0*/  SHFL.IDX PT, R8, R0, RZ, 0x1f ;  /* 0x00001fff00087589 */ /* 0x0004e200000e0000 */
[----:B------:R-:W-:Y:S02]  /*07e0*/  LEA.HI R4, R4, R11, RZ, 0x7 ;  /* 0x0000000b04047211 */ /* 0x000fe400078f38ff */
[----:B------:R-:W-:Y:S01]  /*07f0*/  ELECT P1, URZ, PT ;  /* 0x00000000003f782f */ /* 0x000fe20003820000 */
[----:B------:R-:W-:Y:S01]  /*0800*/  NOP ;  /* 0x0000000000007918 */ /* 0x000fe20000000000 */
[----:B------:R-:W4:Y:S01]  /*0810*/  S2R R16, SR_CTAID.Y ;  /* 0x0000000000107919 */ /* 0x000f220000002600 */
[----:B------:R-:W-:Y:S01]  /*0820*/  LOP3.LUT R4, R4, 0xffffff80, RZ, 0xc0, !PT ;  /* 0xffffff8004047812 */ /* 0x000fe200078ec0ff */
[----:B------:R-:W-:Y:S01]  /*0830*/  ULDC UR4, c[0x0][0x150] ;  /* 0x0000540000047ab9 */ /* 0x000fe20000000800 */
[----:B------:R-:W5:Y:S01]  /*0840*/  LDC R12, c[0x0][0x144] ;  /* 0x00005100ff0c7b82 */ /* 0x000f620000000800 */
[----:B------:R3:W5:Y:S01]  /*0850*/  SHFL.IDX PT, R14, R5, RZ, 0x1f ;  /* 0x00001fff050e7589 */ /* 0x00076200000e0000 */
[----:B------:R-:W-:Y:S01]  /*0860*/  UMOV UR12, 0x80 ;  /* 0x00000080000c7882 */ /* 0x000fe20000000000 */
[----:B------:R-:W-:Y:S01]  /*0870*/  IMAD.IADD R10, R11, 0x1, -R4 ;  /* 0x000000010b0a7824 */ /* 0x000fe200078e0a04 */
[----:B------:R-:W-:Y:S01]  /*0880*/  NOP ;  /* 0x0000000000007918 */ /* 0x000fe20000000000 */
[C---:B------:R-:W-:Y:S01]  /*0890*/  VIADD R38, R6.reuse, 0xffffffff ;  /* 0xffffffff06267836 */ /* 0x040fe20000000000 */
[----:B------:R-:W-:-:S02]  /*08a0*/  ISETP.NE.AND P4, PT, R6, RZ, PT ;  /* 0x000000ff0600720c */ /* 0x000fc40003f85270 */
[----:B------:R-:W-:Y:S01]  /*08b0*/  SHF.R.S32.HI R19, RZ, 0x1f, R10 ;  /* 0x0000001fff137819 */ /* 0x000fe2000001140a */
[----:B------:R-:W5:Y:S01]  /*08c0*/  LDC R13, c[0x0][0x140] ;  /* 0x00005000ff0d7b82 */ /* 0x000f620000000800 */
[----:B------:R-:W-:Y:S02]  /*08d0*/  ISETP.GE.U32.AND P6, PT, R38, 0x2, PT ;  /* 0x000000022600780c */ /* 0x000fe40003fc6070 */
[----:B0-----:R-:W-:Y:S02]  /*08e0*/  ISETP.NE.OR P0, PT, R3, RZ, !P0 ;  /* 0x000000ff0300720c */ /* 0x001fe40004705670 */
[----:B------:R-:W-:Y:S02]  /*08f0*/  LEA.HI R3, R19, R10, RZ, 0x3 ;  /* 0x0000000a13037211 */ /* 0x000fe400078f18ff */
[----:B-1----:R-:W-:Y:S01]  /*0900*/  I2FP.F32.U32 R4, UR13 ;  /* 0x0000000d00047c45 */ /* 0x002fe20008201000 */
[----:B------:R-:W0:Y:S01]  /*0910*/  LDC R27, c[0x0][0x148] ;  /* 0x00005200ff1b7b82 */ /* 0x000e220000000800 */
[----:B--2---:R-:W-:-:S02]  /*0920*/  SHF.R.S32.HI R0, RZ, 0x3, R3 ;  /* 0x00000003ff007819 */ /* 0x004fc40000011403 */
[----:B---3--:R-:W-:Y:S01]  /*0930*/  ISETP.NE.OR P1, PT, R8, RZ, !P1 ;  /* 0x000000ff0800720c */ /* 0x008fe20004f25670 */
[----:B------:R-:W-:Y:S01]  /*0940*/  FMUL R9, R4, UR4 ;  /* 0x0000000404097c20 */ /* 0x000fe20008400000 */
[----:B------:R-:W-:Y:S01]  /*0950*/  SHF.R.S32.HI R3, RZ, 0x1f, R3 ;  /* 0x0000001fff037819 */ /* 0x000fe20000011403 */
[----:B------:R-:W-:Y:S01]  /*0960*/  ULDC UR4, c[0x0][0x154] ;  /* 0x0000550000047ab9 */ /* 0x000fe20000000800 */
[----:B------:R-:W-:Y:S01]  /*0970*/  SHF.R.S32.HI R8, RZ, 0x1f, R7 ;  /* 0x0000001fff087819 */ /* 0x000fe20000011407 */
[----:B------:R-:W-:Y:S01]  /*0980*/  VOTEU.ALL UP1, P0 ;  /* 0x00000000003f7886 */ /* 0x000fe20000020000 */
[----:B------:R-:W-:Y:S01]  /*0990*/  LEA.HI R4, R3, R0, RZ, 0x2 ;  /* 0x0000000003047211 */ /* 0x000fe200078f10ff */
[----:B------:R-:W1:Y:S01]  /*09a0*/  F2I.U32.TRUNC.NTZ R9, R9 ;  /* 0x0000000900097305 */ /* 0x000e62000020f000 */
[----:B------:R-:W-:Y:S01]  /*09b0*/  LEA.HI R8, R8, R7, RZ, 0x2 ;  /* 0x0000000708087211 */ /* 0x000fe200078f10ff */
[----:B------:R-:W-:Y:S01]  /*09c0*/  VOTEU.ALL UP0, P0 ;  /* 0x00000000003f7886 */ /* 0x000fe20000000000 */
[----:B------:R-:W-:Y:S01]  /*09d0*/  SHF.R.S32.HI R3, RZ, 0x1f, R2 ;  /* 0x0000001fff037819 */ /* 0x000fe20000011402 */
[----:B------:R-:W2:Y:S01]  /*09e0*/  @!UP1 S2UR UR7, SR_CgaCtaId ;  /* 0x00000000000799c3 */ /* 0x000ea20000008800 */
[----:B------:R-:W-:Y:S01]  /*09f0*/  LOP3.LUT R5, R4, 0xfffffffc, RZ, 0xc0, !PT ;  /* 0xfffffffc04057812 */ /* 0x000fe200078ec0ff */
[----:B------:R-:W-:Y:S01]  /*0a00*/  VOTEU.ALL UP2, P1 ;  /* 0x00000000003f7886 */ /* 0x000fe20000840000 */
[----:B------:R-:W-:Y:S01]  /*0a10*/  LOP3.LUT R8, R8, 0x3ffffffc, RZ, 0xc0, !PT ;  /* 0x3ffffffc08087812 */ /* 0x000fe200078ec0ff */
[----:B------:R-:W-:Y:S01]  /*0a20*/  @!UP1 UMOV UR6, 0x400 ;  /* 0x0000040000069882 */ /* 0x000fe20000000000 */
[----:B------:R-:W-:Y:S01]  /*0a30*/  LEA.HI R3, R3, R2, RZ, 0x2 ;  /* 0x0000000203037211 */ /* 0x000fe200078f10ff */
[----:B------:R-:W-:Y:S01]  /*0a40*/  IMAD.IADD R5, R0, 0x1, -R5 ;  /* 0x0000000100057824 */ /* 0x000fe200078e0a05 */
[----:B------:R-:W-:Y:S01]  /*0a50*/  @!UP2 UMOV UR9, 0x400 ;  /* 0x000004000009a882 */ /* 0x000fe20000000000 */
[----:B------:R-:W-:Y:S01]  /*0a60*/  IMAD.IADD R8, R7, 0x1, -R8 ;  /* 0x0000000107087824 */ /* 0x000fe200078e0a08 */
[----:B------:R-:W-:Y:S01]  /*0a70*/  LOP3.LUT R3, R3, 0xfffffffc, RZ, 0xc0, !PT ;  /* 0xfffffffc03037812 */ /* 0x000fe200078ec0ff */
[----:B------:R-:W3:Y:S01]  /*0a80*/  @!UP2 S2UR UR10, SR_CgaCtaId ;  /* 0x00000000000aa9c3 */ /* 0x000ee20000008800 */
[----:B-1----:R-:W-:Y:S01]  /*0a90*/  IMAD.MOV R9, RZ, RZ, -R9 ;  /* 0x000000ffff097224 */ /* 0x002fe200078e0a09 */
[----:B------:R-:W-:Y:S01]  /*0aa0*/  VOTEU.ALL UP3, P1 ;  /* 0x00000000003f7886 */ /* 0x000fe20000860000 */
[----:B------:R-:W-:Y:S01]  /*0ab0*/  IMAD R5, R8, 0x4, R5 ;  /* 0x0000000408057824 */ /* 0x000fe200078e0205 */
[----:B------:R-:W-:Y:S01]  /*0ac0*/  VOTEU.ALL UP4, P1 ;  /* 0x00000000003f7886 */ /* 0x000fe20000880000 */
[----:B------:R-:W-:Y:S01]  /*0ad0*/  IMAD.IADD R18, R2, 0x1, -R3 ;  /* 0x0000000102127824 */ /* 0x000fe200078e0a03 */
[----:B----4-:R-:W-:Y:S01]  /*0ae0*/  I2FP.F32.U32 R2, R16 ;  /* 0x0000001000027245 */ /* 0x010fe20000201000 */
[----:B-----5:R-:W-:Y:S01]  /*0af0*/  IMAD R25, R12, R9, UR13 ;  /* 0x0000000d0c197e24 */ /* 0x020fe2000f8e0209 */
[C---:B------:R-:W-:Y:S01]  /*0b00*/  LEA.HI R0, R5.reuse, R5, RZ, 0x1 ;  /* 0x0000000505007211 */ /* 0x040fe200078f08ff */
[C---:B------:R-:W-:Y:S01]  /*0b10*/  IMAD.SHL.U32 R12, R5.reuse, 0x4, RZ ;  /* 0x00000004050c7824 */ /* 0x040fe200078e00ff */
[----:B------:R-:W-:Y:S01]  /*0b20*/  VOTEU.ALL UP5, P1 ;  /* 0x00000000003f7886 */ /* 0x000fe200008a0000 */
[----:B------:R-:W-:Y:S01]  /*0b30*/  FMUL R2, R2, UR4 ;  /* 0x0000000402027c20 */ /* 0x000fe20008400000 */
[----:B------:R-:W-:Y:S01]  /*0b40*/  LOP3.LUT R0, R0, 0xfffffffe, RZ, 0xc0, !PT ;  /* 0xfffffffe00007812 */ /* 0x000fe200078ec0ff */
[----:B------:R-:W-:Y:S01]  /*0b50*/  UMOV UR4, 0x20 ;  /* 0x0000002000047882 */ /* 0x000fe20000000000 */
[----:B--2---:R-:W-:Y:S01]  /*0b60*/  @!UP1 ULEA UR8, UR7, UR6, 0x18 ;  /* 0x0000000607089291 */ /* 0x004fe2000f8ec03f */
[----:B------:R-:W-:Y:S01]  /*0b70*/  LOP3.LUT R12, R5, 0xc, R12, 0x78, !PT ;  /* 0x0000000c050c7812 */ /* 0x000fe200078e780c */
[----:B------:R-:W-:-:S04]  /*0b80*/  @!UP1 UIADD3 UR4, -UR4, 0x100000, URZ ;  /* 0x0010000004049890 */ /* 0x000fc8000fffe13f */
[----:B------:R-:W-:Y:S02]  /*0b90*/  @!UP1 USHF.L.U32 UR5, UR4, 0xb, URZ ;  /* 0x0000000b04059899 */ /* 0x000fe4000800063f */
[----:B------:R-:W-:Y:S01]  /*0ba0*/  @!UP1 USHF.L.U32 UR4, UR4, 0x1, URZ ;  /* 0x0000000104049899 */ /* 0x000fe2000800063f */
[----:B------:R-:W-:Y:S01]  /*0bb0*/  IMAD.IADD R0, R5, 0x1, -R0 ;  /* 0x0000000105007824 */ /* 0x000fe200078e0a00 */
[----:B------:R-:W1:Y:S01]  /*0bc0*/  F2I.U32.TRUNC.NTZ R2, R2 ;  /* 0x0000000200027305 */ /* 0x000e62000020f000 */
[----:B------:R-:W-:-:S04]  /*0bd0*/  @!UP2 UIADD3 UR6, -UR12, 0x100000, URZ ;  /* 0x001000000c06a890 */ /* 0x000fc8000fffe13f */
[----:B------:R-:W-:Y:S02]  /*0be0*/  @!UP2 USHF.L.U32 UR7, UR6, 0xb, URZ ;  /* 0x0000000b0607a899 */ /* 0x000fe4000800063f */
[----:B------:R-:W-:Y:S01]  /*0bf0*/  @!UP2 USHF.L.U32 UR6, UR6, 0x1, URZ ;  /* 0x000000010606a899 */ /* 0x000fe2000800063f */
[----:B------:R-:W-:Y:S01]  /*0c00*/  ISETP.EQ.U32.AND P2, PT, R13, 0x1, PT ;  /* 0x000000010d00780c */ /* 0x000fe20003f42070 */
[----:B------:R-:W-:Y:S01]  /*0c10*/  VOTEU.ALL UP1, P0 ;  /* 0x00000000003f7886 */ /* 0x000fe20000020000 */
[----:B------:R-:W-:Y:S01]  /*0c20*/  ISETP.NE.AND P3, PT, R0, R25, PT ;  /* 0x000000190000720c */ /* 0x000fe20003f65270 */
[----:B------:R-:W-:Y:S01]  /*0c30*/  IMAD.MOV.U32 R13, RZ, RZ, 0x1 ;  /* 0x00000001ff0d7424 */ /* 0x000fe200078e00ff */
[----:B---3--:R-:W-:Y:S01]  /*0c40*/  @!UP2 ULEA UR9, UR10, UR9, 0x18 ;  /* 0x000000090a09a291 */ /* 0x008fe2000f8ec03f */
[----:B------:R-:W-:Y:S01]  /*0c50*/  LOP3.LUT P0, RZ, R10, 0x7, RZ, 0xc0, !PT ;  /* 0x000000070aff7812 */ /* 0x000fe2000780c0ff */
[----:B------:R-:W-:Y:S01]  /*0c60*/  VOTEU.ALL UP2, P1 ;  /* 0x00000000003f7886 */ /* 0x000fe20000840000 */
[----:B------:R-:W-:Y:S01]  /*0c70*/  ISETP.NE.AND P1, PT, R18, 0x3, PT ;  /* 0x000000031200780c */ /* 0x000fe20003f25270 */
[----:B------:R-:W2:Y:S02]  /*0c80*/  FENCE.VIEW.ASYNC.S ;  /* 0x00000000000073c6 */ /* 0x000ea40000000000 */
[----:B--2---:R2:W3:Y:S01]  /*0c90*/  @!UP0 SYNCS.EXCH.64 URZ, [UR8+0x2c0], UR4 ;  /* 0x0002c004083f85b2 */ /* 0x0044e20008000100 */
[----:B------:R-:W-:-:S02]  /*0ca0*/  ISETP.LT.U32.AND P0, PT, R12, 0x2, !P0 ;  /* 0x000000020c00780c */ /* 0x000fc40004701070 */
[----:B------:R-:W-:Y:S01]  /*0cb0*/  ISETP.EQ.OR P1, PT, R18, RZ, !P1 ;  /* 0x000000ff1200720c */ /* 0x000fe20004f22670 */
[----:B-1----:R-:W-:Y:S01]  /*0cc0*/  IMAD.MOV R24, RZ, RZ, -R2 ;  /* 0x000000ffff187224 */ /* 0x002fe200078e0a02 */
[----:B------:R-:W-:Y:S02]  /*0cd0*/  R2UR UR11, R14 ;  /* 0x000000000e0b72ca */ /* 0x000fe400000e0000 */
[----:B------:R-:W-:Y:S01]  /*0ce0*/  @P3 LEA.HI R0, R12, R12, RZ, 0x1 ;  /* 0x0000000c0c003211 */ /* 0x000fe200078f08ff */
[----:B0-----:R-:W-:Y:S01]  /*0cf0*/  IMAD R3, R27, R24, R16 ;  /* 0x000000181b037224 */ /* 0x001fe200078e0210 */
[----:B------:R-:W-:Y:S02]  /*0d00*/  ISETP.EQ.AND P1, PT, R6, RZ, P1 ;  /* 0x000000ff0600720c */ /* 0x000fe40000f22270 */
[----:B------:R-:W-:Y:S02]  /*0d10*/  @P3 SHF.R.S32.HI R0, RZ, 0x1, R0 ;  /* 0x00000001ff003819 */ /* 0x000fe40000011400 */
[----:B------:R-:W-:Y:S01]  /*0d20*/  SEL R7, RZ, 0x1, !P1 ;  /* 0x00000001ff077807 */ /* 0x000fe20004800000 */
[----:B------:R2:W0:Y:S01]  /*0d30*/  @!UP1 SYNCS.EXCH.64 URZ, [UR8+0x2c8], UR4 ;  /* 0x0002c804083f95b2 */ /* 0x0004220008000100 */
[----:B------:R-:W-:Y:S01]  /*0d40*/  @P3 ISETP.NE.AND P5, PT, R0, R3, PT ;  /* 0x000000030000320c */ /* 0x000fe20003fa5270 */
[----:B------:R-:W-:Y:S01]  /*0d50*/  NOP ;  /* 0x0000000000007918 */ /* 0x000fe20000000000 */
[----:B------:R-:W-:-:S02]  /*0d60*/  SEL R0, RZ, 0x1, !P0 ;  /* 0x00000001ff007807 */ /* 0x000fc40004000000 */
[----:B------:R-:W-:Y:S02]  /*0d70*/  @P3 SEL R13, RZ, 0x1, P5 ;  /* 0x00000001ff0d3807 */ /* 0x000fe40002800000 */
[----:B------:R-:W-:Y:S02]  /*0d80*/  SEL R7, R7, 0x2, P6 ;  /* 0x0000000207077807 */ /* 0x000fe40003000000 */
[----:B------:R-:W-:Y:S01]  /*0d90*/  LOP3.LUT R13, R13, R0, RZ, 0xc0, !PT ;  /* 0x000000000d0d7212 */ /* 0x000fe200078ec0ff */
[----:B------:R2:W1:Y:S01]  /*0da0*/  @!UP2 SYNCS.EXCH.64 URZ, [UR9+0x2a0], UR6 ;  /* 0x0002a006093fa5b2 */ /* 0x0004620008000100 */
[----:B------:R2:W4:Y:S01]  /*0db0*/  @!UP3 SYNCS.EXCH.64 URZ, [UR9+0x2a8], UR6 ;  /* 0x0002a806093fb5b2 */ /* 0x0005220008000100 */
[----:B------:R2:W0:Y:S01]  /*0dc0*/  @!UP4 SYNCS.EXCH.64 URZ, [UR9+0x2b0], UR6 ;  /* 0x0002b006093fc5b2 */ /* 0x0004220008000100 */
[----:B------:R2:W0:Y:S01]  /*0dd0*/  @!UP5 SYNCS.EXCH.64 URZ, [UR9+0x2b8], UR6 ;  /* 0x0002b806093fd5b2 */ /* 0x0004220008000100 */
[----:B------:R-:W-:Y:S01]  /*0de0*/  NOP ;  /* 0x0000000000007918 */ /* 0x000fe20000000000 */
[----:B--23--:R-:W-:Y:S05]  /*0df0*/  @!P2 BRA `(.L_x_4) ;  /* 0x000000000008a947 */ /* 0x00cfea0003800000 */
[----:B01--4-:R-:W-:Y:S01]  /*0e00*/  UCGABAR_ARV ;  /* 0x00000000000079c7 */ /* 0x013fe20008000000 */
[----:B------:R-:W-:Y:S05]  /*0e10*/  BRA `(.L_x_5) ;  /* 0x0000000000047947 */ /* 0x000fea0003800000 */
.L_x_4:
[----:B01--4-:R-:W-:Y:S01]  /*0e20*/  NOP ;  /* 0x0000000000007918 */ /* 0x013fe20000000000 */
.L_x_5:
[----:B------:R-:W-:Y:S01]  /*0e30*/  ULDC.64 UR4, c[0x0][0x598] ;  /* 0x0001660000047ab9 */ /* 0x000fe20000000a00 */
[----:B------:R-:W-:Y:S01]  /*0e40*/  ULDC.64 UR14, c[0x0][0x208] ;  /* 0x00008200000e7ab9 */ /* 0x000fe20000000a00 */
[----:B------:R-:W-:-:S04]  /*0e50*/  ISETP.NE.U32.AND P0, PT, RZ, UR4, PT ;  /* 0x00000004ff007c0c */ /* 0x000fc8000bf05070 */
[----:B------:R-:W-:-:S13]  /*0e60*/  ISETP.NE.AND.EX P0, PT, RZ, UR5, PT, P0 ;  /* 0x00000005ff007c0c */ /* 0x000fda000bf05300 */
[----:B------:R-:W-:Y:S05]  /*0e70*/  @!P0 BRA `(.L_x_6) ;  /* 0x00000000001c8947 */ /* 0x000fea0003800000 */
[----:B------:R-:W0:Y:S02]  /*0e80*/  LDC.64 R2, c[0x0][0x598] ;  /* 0x00016600ff027b82 */ /* 0x000e240000000a00 */
[----:B0-----:R-:W2:Y:S02]  /*0e90*/  LDG.E.64 R2, desc[UR14][R2.64] ;  /* 0x0000000e02027981 */ /* 0x001ea4000c1e1b00 */
[----:B--2---:R-:W-:-:S04]  /*0ea0*/  ISETP.NE.U32.AND P0, PT, R2, RZ, PT ;  /* 0x000000ff0200720c */ /* 0x004fc80003f05070 */
[----:B------:R-:W-:-:S13]  /*0eb0*/  ISETP.NE.AND.EX P0, PT, R3, RZ, PT, P0 ;  /* 0x000000ff0300720c */ /* 0x000fda0003f05300 */
[----:B------:R-:W-:Y:S05]  /*0ec0*/  @!P0 BRA `(.L_x_6) ;  /* 0x0000000000088947 */ /* 0x000fea0003800000 */
[----:B------:R0:W5:Y:S01]  /*0ed0*/  LD.E R14, desc[UR14][R2.64] ;  /* 0x0000000e020e7980 */ /* 0x000162000c101900 */
[----:B------:R-:W-:Y:S05]  /*0ee0*/  BRA `(.L_x_7) ;  /* 0x0000000000207947 */ /* 0x000fea0003800000 */
.L_x_6:
[----:B------:R-:W-:Y:S02]  /*0ef0*/  ULDC.64 UR4, c[0x0][0x588] ;  /* 0x0001620000047ab9 */ /* 0x000fe40000000a00 */
[----:B------:R-:W-:-:S04]  /*0f00*/  ISETP.NE.U32.AND P0, PT, RZ, UR4, PT ;  /* 0x00000004ff007c0c */ /* 0x000fc8000bf05070 */
[----:B------:R-:W-:-:S13]  /*0f10*/  ISETP.NE.AND.EX P0, PT, RZ, UR5, PT, P0 ;  /* 0x00000005ff007c0c */ /* 0x000fda000bf05300 */
[----:B------:R-:W-:Y:S05]  /*0f20*/  @!P0 BRA `(.L_x_8) ;  /* 0x00000000000c8947 */ /* 0x000fea0003800000 */
[----:B------:R-:W0:Y:S02]  /*0f30*/  LDC.64 R14, c[0x0][0x588] ;  /* 0x00016200ff0e7b82 */ /* 0x000e240000000a00 */
[----:B0-----:R1:W5:Y:S01]  /*0f40*/  LDG.E R14, desc[UR14][R14.64] ;  /* 0x0000000e0e0e7981 */ /* 0x001362000c1e1900 */
[----:B------:R-:W-:Y:S05]  /*0f50*/  BRA `(.L_x_7) ;  /* 0x0000000000047947 */ /* 0x000fea0003800000 */
.L_x_8:
[----:B------:R-:W2:Y:S02]  /*0f60*/  LDC R14, c[0x0][0x580] ;  /* 0x00016000ff0e7b82 */ /* 0x000ea40000000800 */
.L_x_7:
[----:B------:R-:W-:Y:S02]  /*0f70*/  ULDC.64 UR4, c[0x0][0x5a0] ;  /* 0x0001680000047ab9 */ /* 0x000fe40000000a00 */
[----:B------:R-:W-:-:S04]  /*0f80*/  ISETP.NE.U32.AND P0, PT, RZ, UR4, PT ;  /* 0x00000004ff007c0c */ /* 0x000fc8000bf05070 */
[----:B------:R-:W-:-:S13]  /*0f90*/  ISETP.NE.AND.EX P0, PT, RZ, UR5, PT, P0 ;  /* 0x00000005ff007c0c */ /* 0x000fda000bf05300 */
[----:B------:R-:W-:Y:S05]  /*0fa0*/  @!P0 BRA `(.L_x_9) ;  /* 0x00000000001c8947 */ /* 0x000fea0003800000 */
[----:B0-----:R-:W0:Y:S02]  /*0fb0*/  LDC.64 R2, c[0x0][0x5a0] ;  /* 0x00016800ff027b82 */ /* 0x001e240000000a00 */
[----:B0-----:R-:W3:Y:S02]  /*0fc0*/  LDG.E.64 R2, desc[UR14][R2.64] ;  /* 0x0000000e02027981 */ /* 0x001ee4000c1e1b00 */
[----:B---3--:R-:W-:-:S04]  /*0fd0*/  ISETP.NE.U32.AND P0, PT, R2, RZ, PT ;  /* 0x000000ff0200720c */ /* 0x008fc80003f05070 */
[----:B------:R-:W-:-:S13]  /*0fe0*/  ISETP.NE.AND.EX P0, PT, R3, RZ, PT, P0 ;  /* 0x000000ff0300720c */ /* 0x000fda0003f05300 */
[----:B------:R-:W-:Y:S05]  /*0ff0*/  @!P0 BRA `(.L_x_9) ;  /* 0x0000000000088947 */ /* 0x000fea0003800000 */
[----:B-1----:R0:W5:Y:S01]  /*1000*/  LD.E R15, desc[UR14][R2.64] ;  /* 0x0000000e020f7980 */ /* 0x002162000c101900 */
[----:B------:R-:W-:Y:S05]  /*1010*/  BRA `(.L_x_10) ;  /* 0x0000000000207947 */ /* 0x000fea0003800000 */
.L_x_9:
[----:B------:R-:W-:Y:S02]  /*1020*/  ULDC.64 UR4, c[0x0][0x590] ;  /* 0x0001640000047ab9 */ /* 0x000fe40000000a00 */
[----:B------:R-:W-:-:S04]  /*1030*/  ISETP.NE.U32.AND P0, PT, RZ, UR4, PT ;  /* 0x00000004ff007c0c */ /* 0x000fc8000bf05070 */
[----:B------:R-:W-:-:S13]  /*1040*/  ISETP.NE.AND.EX P0, PT, RZ, UR5, PT, P0 ;  /* 0x00000005ff007c0c */ /* 0x000fda000bf05300 */
[----:B------:R-:W-:Y:S05]  /*1050*/  @!P0 BRA `(.L_x_11) ;  /* 0x00000000000c8947 */ /* 0x000fea0003800000 */
[----:B0-----:R-:W1:Y:S02]  /*1060*/  LDC.64 R2, c[0x0][0x590] ;  /* 0x00016400ff027b82 */ /* 0x001e640000000a00 */
[----:B-1----:R1:W5:Y:S01]  /*1070*/  LDG.E R15, desc[UR14][R2.64] ;  /* 0x0000000e020f7981 */ /* 0x002362000c1e1900 */
[----:B------:R-:W-:Y:S05]  /*1080*/  BRA `(.L_x_10) ;  /* 0x0000000000047947 */ /* 0x000fea0003800000 */
.L_x_11:
[----:B-1----:R-:W3:Y:S02]  /*1090*/  LDC R15, c[0x0][0x584] ;  /* 0x00016100ff0f7b82 */ /* 0x002ee40000000800 */
.L_x_10:
[----:B------:R-:W4:Y:S01]  /*10a0*/  LDC R0, c[0x0][0x65c] ;  /* 0x00019700ff007b82 */ /* 0x000f220000000800 */
[----:B------:R-:W-:Y:S01]  /*10b0*/  ULDC UR8, c[0x0][0x28c] ;  /* 0x0000a30000087ab9 */ /* 0x000fe20000000800 */
[----:B------:R-:W-:Y:S01]  /*10c0*/  ISETP.NE.AND P0, PT, R6, 0x2, PT ;  /* 0x000000020600780c */ /* 0x000fe20003f05270 */
[----:B------:R-:W-:Y:S01]  /*10d0*/  UIADD3 UR8, UR8, 0x1f, URZ ;  /* 0x0000001f08087890 */ /* 0x000fe2000fffe03f */
[----:B------:R-:W-:Y:S01]  /*10e0*/  IMAD.U32 R4, RZ, RZ, UR13 ;  /* 0x0000000dff047e24 */ /* 0x000fe2000f8e00ff */
[----:B------:R-:W-:Y:S01]  /*10f0*/  UMOV UR4, URZ ;  /* 0x0000003f00047c82 */ /* 0x000fe20008000000 */
[----:B------:R-:W-:Y:S01]  /*1100*/  UMOV UR5, URZ ;  /* 0x0000003f00057c82 */ /* 0x000fe20008000000 */
[----:B------:R-:W-:-:S04]  /*1110*/  USHF.R.S32.HI UR9, URZ, 0x1f, UR8 ;  /* 0x0000001f3f097899 */ /* 0x000fc80008011408 */
[----:B------:R-:W-:Y:S01]  /*1120*/  ULEA.HI UR9, UR9, UR8, URZ, 0x5 ;  /* 0x0000000809097291 */ /* 0x000fe2000f8f283f */
[----:B----4-:R-:W-:-:S13]  /*1130*/  ISETP.NE.AND P3, PT, R0, 0x1, PT ;  /* 0x000000010000780c */ /* 0x010fda0003f65270 */
[----:B01----:R-:W0:Y:S01]  /*1140*/  @P3 LDC R3, c[0x0][0x10] ;  /* 0x00000400ff033b82 */ /* 0x003e220000000800 */
[----:B------:R-:W-:Y:S02]  /*1150*/  @P3 IMAD.MOV.U32 R17, RZ, RZ, RZ ;  /* 0x000000ffff113224 */ /* 0x000fe400078e00ff */
[----:B------:R-:W-:-:S05]  /*1160*/  @P3 IMAD.MOV.U32 R5, RZ, RZ, RZ ;  /* 0x000000ffff053224 */ /* 0x000fca00078e00ff */
[----:B------:R-:W1:Y:S01]  /*1170*/  @!P3 LDC R9, c[0x0][0xc] ;  /* 0x00000300ff09bb82 */ /* 0x000e620000000800 */
[----:B------:R-:W-:Y:S01]  /*1180*/  ULDC UR6, c[0x0][0xc] ;  /* 0x0000030000067ab9 */ /* 0x000fe20000000800 */
[----:B------:R-:W-:Y:S02]  /*1190*/  ULDC UR7, c[0x0][0x10] ;  /* 0x0000040000077ab9 */ /* 0x000fe40000000800 */
[----:B------:R-:W-:-:S04]  /*11a0*/  UIMAD.WIDE.U32 UR6, UR6, UR7, URZ ;  /* 0x00000007060672a5 */ /* 0x000fc8000f8e003f */
[----:B------:R-:W4:Y:S01]  /*11b0*/  LDC R8, c[0x0][0x14] ;  /* 0x00000500ff087b82 */ /* 0x000f220000000800 */
[----:B0-----:R-:W-:Y:S01]  /*11c0*/  @P3 IMAD.WIDE.U32 R2, R3, UR13, R16 ;  /* 0x0000000d03023c25 */ /* 0x001fe2000f8e0010 */
[----:B------:R-:W-:-:S03]  /*11d0*/  USHF.R.S32.HI UR13, URZ, 0x5, UR9 ;  /* 0x000000053f0d7899 */ /* 0x000fc60008011409 */
[----:B------:R-:W-:Y:S02]  /*11e0*/  @P3 IMAD.IADD R3, R3, 0x1, R5 ;  /* 0x0000000103033824 */ /* 0x000fe400078e0205 */
[----:B------:R-:W-:Y:S02]  /*11f0*/  IMAD.MOV.U32 R5, RZ, RZ, RZ ;  /* 0x000000ffff057224 */ /* 0x000fe400078e00ff */
[----:B-1----:R-:W-:-:S04]  /*1200*/  @!P3 IMAD.WIDE.U32 R4, R16, R9, R4 ;  /* 0x000000091004b225 */ /* 0x002fc800078e0004 */
[----:B------:R-:W-:Y:S02]  /*1210*/  @!P3 IMAD.MOV.U32 R2, RZ, RZ, R4 ;  /* 0x000000ffff02b224 */ /* 0x000fe400078e0004 */
[C---:B----4-:R-:W-:Y:S02]  /*1220*/  IMAD R21, R8.reuse, UR7, RZ ;  /* 0x0000000708157c24 */ /* 0x050fe4000f8e02ff */
[----:B------:R-:W-:Y:S01]  /*1230*/  IMAD.WIDE.U32 R8, R8, UR6, RZ ;  /* 0x0000000608087c25 */ /* 0x000fe2000f8e00ff */
[----:B------:R-:W-:-:S03]  /*1240*/  ULDC.64 UR6, c[0x0][0x650] ;  /* 0x0001940000067ab9 */ /* 0x000fc60000000a00 */
[----:B------:R-:W-:Y:S02]  /*1250*/  @!P3 IMAD.MOV.U32 R3, RZ, RZ, R5 ;  /* 0x000000ffff03b224 */ /* 0x000fe400078e0005 */
[----:B------:R-:W-:Y:S01]  /*1260*/  IMAD.IADD R0, R9, 0x1, R21 ;  /* 0x0000000109007824 */ /* 0x000fe200078e0215 */
[----:B------:R-:W-:Y:S06]  /*1270*/  @P0 BRA `(.L_x_12) ;  /* 0x0000000000200947 */ /* 0x000fec0003800000 */
[----:B------:R-:W-:Y:S01]  /*1280*/  UISETP.GE.U32.AND UP0, UPT, UR13, 0x29, UPT ;  /* 0x000000290d00788c */ /* 0x000fe2000bf06070 */
[----:B------:R-:W-:Y:S01]  /*1290*/  IADD3 R2, P0, R2, R8, RZ ;  /* 0x0000000802027210 */ /* 0x000fe20007f1e0ff */
[----:B------:R-:W-:-:S04]  /*12a0*/  UIMAD.WIDE.U32 UR4, UR13, -0x3831f383, URZ ;  /* 0xc7ce0c7d0d0478a5 */ /* 0x000fc8000f8e003f */
[----:B------:R-:W-:Y:S01]  /*12b0*/  USHF.R.U32.HI UR4, URZ, 0x5, UR5 ;  /* 0x000000053f047899 */ /* 0x000fe20008011605 */
[----:B------:R-:W-:Y:S02]  /*12c0*/  IMAD.X R3, R0, 0x1, R3, P0 ;  /* 0x0000000100037824 */ /* 0x000fe400000e0603 */
[----:B------:R-:W-:Y:S02]  /*12d0*/  UMOV UR5, URZ ;  /* 0x0000003f00057c82 */ /* 0x000fe40008000000 */
[----:B------:R-:W-:Y:S02]  /*12e0*/  @UP0 ULOP3.LUT UR5, UR4, 0x1, URZ, 0xc0, !UPT ;  /* 0x0000000104050892 */ /* 0x000fe4000f8ec03f */
[----:B------:R-:W-:-:S12]  /*12f0*/  UIMAD UR4, UR4, -0x29, UR13 ;  /* 0xffffffd7040478a4 */ /* 0x000fd8000f8e020d */
.L_x_12:
[----:B------:R-:W-:Y:S01]  /*1300*/  ISETP.GE.U32.AND P0, PT, R2, UR6, PT ;  /* 0x0000000602007c0c */ /* 0x000fe2000bf06070 */
[----:B------:R-:W-:Y:S01]  /*1310*/  IMAD.MOV.U32 R6, RZ, RZ, -0x1 ;  /* 0xffffffffff067424 */ /* 0x000fe200078e00ff */
[----:B------:R-:W-:Y:S01]  /*1320*/  PRMT R20, RZ, 0x7610, R20 ;  /* 0x00007610ff147816 */ /* 0x000fe20000000014 */
[----:B------:R-:W-:Y:S01]  /*1330*/  IMAD.MOV.U32 R5, RZ, RZ, -0x1 ;  /* 0xffffffffff057424 */ /* 0x000fe200078e00ff */
[----:B------:R-:W-:Y:S01]  /*1340*/  ISETP.GE.U32.AND.EX P0, PT, R3, UR7, PT, P0 ;  /* 0x0000000703007c0c */ /* 0x000fe2000bf06100 */
[----:B------:R-:W-:-:S12]  /*1350*/  IMAD.MOV.U32 R4, RZ, RZ, -0x1 ;  /* 0xffffffffff047424 */ /* 0x000fd800078e00ff */
[----:B------:R-:W-:Y:S05]  /*1360*/  @P0 BRA `(.L_x_13) ;  /* 0x0000000400240947 */ /* 0x000fea0003800000 */
[----:B------:R-:W0:Y:S01]  /*1370*/  LDC.64 R30, c[0x0][0x628] ;  /* 0x00018a00ff1e7b82 */ /* 0x000e220000000a00 */
[----:B------:R-:W-:Y:S02]  /*1380*/  IMAD.MOV.U32 R4, RZ, RZ, R2 ;  /* 0x000000ffff047224 */ /* 0x000fe400078e0002 */
[----:B------:R-:W-:-:S05]  /*1390*/  IMAD.MOV.U32 R5, RZ, RZ, R3 ;  /* 0x000000ffff057224 */ /* 0x000fca00078e0003 */
[----:B------:R-:W1:Y:S08]  /*13a0*/  LDC R6, c[0x0][0x630] ;  /* 0x00018c00ff067b82 */ /* 0x000e700000000800 */
[----:B------:R-:W4:Y:S01]  /*13b0*/  LDC.64 R32, c[0x0][0x620] ;  /* 0x00018800ff207b82 */ /* 0x000f220000000a00 */
[----:B0-----:R-:W-:-:S04]  /*13c0*/  ISETP.NE.U32.AND P0, PT, R30, RZ, PT ;  /* 0x000000ff1e00720c */ /* 0x001fc80003f05070 */
[----:B------:R-:W-:-:S13]  /*13d0*/  ISETP.NE.AND.EX P0, PT, R31, RZ, PT, P0 ;  /* 0x000000ff1f00720c */ /* 0x000fda0003f05300 */
[----:B-1--4-:R-:W-:Y:S05]  /*13e0*/  @!P0 BRA `(.L_x_14) ;  /* 0x0000000000288947 */ /* 0x012fea0003800000 */
[----:B------:R-:W0:Y:S02]  /*13f0*/  LDC R23, c[0x0][0x634] ;  /* 0x00018d00ff177b82 */ /* 0x000e240000000800 */
[----:B0-----:R-:W-:-:S05]  /*1400*/  IADD3 R23, P0, R2, R23, RZ ;  /* 0x0000001702177210 */ /* 0x001fca0007f1e0ff */
[----:B------:R-:W-:-:S04]  /*1410*/  IMAD.X R29, RZ, RZ, R3, P0 ;  /* 0x000000ffff1d7224 */ /* 0x000fc800000e0603 */
[----:B------:R-:W-:-:S04]  /*1420*/  IMAD.WIDE.U32 R4, R29, R30, RZ ;  /* 0x0000001e1d047225 */ /* 0x000fc800078e00ff */
[----:B------:R-:W-:-:S04]  /*1430*/  IMAD.WIDE.U32 R20, P0, R23, R31, R4 ;  /* 0x0000001f17147225 */ /* 0x000fc80007800004 */
[----:B------:R-:W-:-:S04]  /*1440*/  IMAD.WIDE.U32 R4, R23, R30, RZ ;  /* 0x0000001e17047225 */ /* 0x000fc800078e00ff */
[----:B------:R-:W-:Y:S01]  /*1450*/  IMAD.X R23, RZ, RZ, RZ, P0 ;  /* 0x000000ffff177224 */ /* 0x000fe200000e06ff */
[----:B------:R-:W-:Y:S01]  /*1460*/  IADD3 RZ, P0, R5, R20, RZ ;  /* 0x0000001405ff7210 */ /* 0x000fe20007f1e0ff */
[----:B------:R-:W-:-:S04]  /*1470*/  IMAD.MOV.U32 R22, RZ, RZ, R21 ;  /* 0x000000ffff167224 */ /* 0x000fc800078e0015 */
[----:B------:R-:W-:-:S08]  /*1480*/  IMAD.WIDE.U32.X R4, R29, R31, R22, P0 ;  /* 0x0000001f1d047225 */ /* 0x000fd000000e0416 */
.L_x_14:
[----:B------:R-:W0:Y:S01]  /*1490*/  LDC.64 R34, c[0x0][0x640] ;  /* 0x00019000ff227b82 */ /* 0x000e220000000a00 */
[-CC-:B------:R-:W-:Y:S01]  /*14a0*/  SHF.R.U64 R36, R4, R6.reuse, R5.reuse ;  /* 0x0000000604247219 */ /* 0x180fe20000001205 */
[----:B------:R-:W-:Y:S01]  /*14b0*/  IMAD.MOV.U32 R39, RZ, RZ, 0x1 ;  /* 0x00000001ff277424 */ /* 0x000fe200078e00ff */
[----:B------:R-:W-:Y:S02]  /*14c0*/  SHF.R.U32.HI R4, RZ, R6, R5 ;  /* 0x00000006ff047219 */ /* 0x000fe40000011605 */
[----:B------:R-:W-:-:S03]  /*14d0*/  IADD3 R21, P0, RZ, -R36, RZ ;  /* 0x80000024ff157210 */ /* 0x000fc60007f1e0ff */
[----:B------:R-:W1:Y:S02]  /*14e0*/  LDC R20, c[0x0][0x618] ;  /* 0x00018600ff147b82 */ /* 0x000e640000000800 */
[----:B------:R-:W-:-:S04]  /*14f0*/  IMAD.X R5, RZ, RZ, ~R4, P0 ;  /* 0x000000ffff057224 */ /* 0x000fc800000e0e04 */
[-C--:B------:R-:W-:Y:S02]  /*1500*/  IMAD R6, R5, R32.reuse, RZ ;  /* 0x0000002005067224 */ /* 0x080fe400078e02ff */
[----:B------:R-:W4:Y:S01]  /*1510*/  LDC R23, c[0x0][0x608] ;  /* 0x00018200ff177b82 */ /* 0x000f220000000800 */
[----:B------:R-:W-:-:S04]  /*1520*/  IMAD.WIDE.U32 R4, R21, R32, R2 ;  /* 0x0000002015047225 */ /* 0x000fc800078e0002 */
[----:B------:R-:W-:-:S03]  /*1530*/  IMAD R21, R21, R33, R6 ;  /* 0x0000002115157224 */ /* 0x000fc600078e0206 */
[----:B------:R-:W2:Y:S01]  /*1540*/  LDC R26, c[0x0][0x658] ;  /* 0x00019600ff1a7b82 */ /* 0x000ea20000000800 */
[----:B------:R-:W-:Y:S01]  /*1550*/  IMAD.IADD R5, R5, 0x1, R21 ;  /* 0x0000000105057824 */ /* 0x000fe200078e0215 */
[----:B0-----:R-:W-:Y:S01]  /*1560*/  ISETP.NE.U32.AND P0, PT, R34, RZ, PT ;  /* 0x000000ff2200720c */ /* 0x001fe20003f05070 */
[----:B------:R-:W-:-:S03]  /*1570*/  IMAD.MOV.U32 R21, RZ, RZ, -0x1 ;  /* 0xffffffffff157424 */ /* 0x000fc600078e00ff */
[----:B------:R-:W-:Y:S02]  /*1580*/  ISETP.NE.AND.EX P0, PT, R35, RZ, PT, P0 ;  /* 0x000000ff2300720c */ /* 0x000fe40003f05300 */
[----:B------:R-:W0:Y:S01]  /*1590*/  LDC R33, c[0x0][0x600] ;  /* 0x00018000ff217b82 */ /* 0x000e220000000800 */
[-CC-:B-1----:R-:W-:Y:S02]  /*15a0*/  SHF.R.U64 R31, R4, R20.reuse, R5.reuse ;  /* 0x00000014041f7219 */ /* 0x182fe40000001205 */
[----:B------:R-:W-:-:S05]  /*15b0*/  SHF.R.U32.HI R4, RZ, R20, R5 ;  /* 0x00000014ff047219 */ /* 0x000fca0000011605 */
[----:B------:R-:W1:Y:S01]  /*15c0*/  LDC R28, c[0x0][0x648] ;  /* 0x00019200ff1c7b82 */ /* 0x000e620000000800 */
[-CC-:B----4-:R-:W-:Y:S02]  /*15d0*/  SHF.R.U64 R41, R31, R23.reuse, R4.reuse ;  /* 0x000000171f297219 */ /* 0x190fe40000001204 */
[----:B------:R-:W-:-:S05]  /*15e0*/  SHF.R.U32.HI R5, RZ, R23, R4 ;  /* 0x00000017ff057219 */ /* 0x000fca0000011604 */
[----:B------:R-:W4:Y:S01]  /*15f0*/  LDC R37, c[0x0][0x638] ;  /* 0x00018e00ff257b82 */ /* 0x000f220000000800 */
[-C--:B--2---:R-:W-:Y:S02]  /*1600*/  SHF.L.U32 R4, R21, R26.reuse, RZ ;  /* 0x0000001a15047219 */ /* 0x084fe400000006ff */
[--C-:B------:R-:W-:Y:S02]  /*1610*/  SHF.R.U64 R32, R41, R26, R5.reuse ;  /* 0x0000001a29207219 */ /* 0x100fe40000001205 */
[----:B------:R-:W-:Y:S02]  /*1620*/  LOP3.LUT R6, RZ, R4, RZ, 0x33, !PT ;  /* 0x00000004ff067212 */ /* 0x000fe400078e33ff */
[----:B------:R-:W-:Y:S01]  /*1630*/  SHF.R.U32.HI R5, RZ, R26, R5 ;  /* 0x0000001aff057219 */ /* 0x000fe20000011605 */
[----:B------:R-:W2:Y:S01]  /*1640*/  LDC R30, c[0x0][0x610] ;  /* 0x00018400ff1e7b82 */ /* 0x000ea20000000800 */
[----:B------:R-:W-:Y:S01]  /*1650*/  IMAD.MOV.U32 R4, RZ, RZ, R32 ;  /* 0x000000ffff047224 */ /* 0x000fe200078e0020 */
[----:B------:R-:W-:Y:S06]  /*1660*/  @!P0 BRA `(.L_x_15) ;  /* 0x0000000000288947 */ /* 0x000fec0003800000 */
[----:B------:R-:W3:Y:S02]  /*1670*/  LDC R23, c[0x0][0x64c] ;  /* 0x00019300ff177b82 */ /* 0x000ee40000000800 */
[----:B---3--:R-:W-:-:S05]  /*1680*/  IADD3 R23, P0, R32, R23, RZ ;  /* 0x0000001720177210 */ /* 0x008fca0007f1e0ff */
        /* <DEDUP_REMOVED lines=8> */
.L_x_15:
[----:B-1----:R-:W-:Y:S01]  /*1710*/  SHF.R.U64 R17, R4, R28, R5 ;  /* 0x0000001c04117219 */ /* 0x002fe20000001205 */
[----:B------:R-:W-:Y:S01]  /*1720*/  @P3 IMAD R25, R27, R24, R16 ;  /* 0x000000181b193224 */ /* 0x000fe200078e0210 */
[----:B------:R-:W-:Y:S02]  /*1730*/  SHF.L.U32 R4, R39, R26, RZ ;  /* 0x0000001a27047219 */ /* 0x000fe400000006ff */
[----:B------:R-:W-:Y:S01]  /*1740*/  LOP3.LUT R5, R41, R6, RZ, 0xc0, !PT ;  /* 0x0000000629057212 */ /* 0x000fe200078ec0ff */
[----:B0-----:R-:W-:Y:S02]  /*1750*/  VIADD R6, R33, 0xffffffff ;  /* 0xffffffff21067836 */ /* 0x001fe40000000000 */
[----:B------:R-:W-:Y:S02]  /*1760*/  IMAD.MOV R20, RZ, RZ, -R17 ;  /* 0x000000ffff147224 */ /* 0x000fe400078e0a11 */
[----:B------:R-:W-:Y:S01]  /*1770*/  IMAD R16, R4, R17, R5 ;  /* 0x0000001104107224 */ /* 0x000fe200078e0205 */
[----:B------:R-:W-:Y:S01]  /*1780*/  LOP3.LUT R17, R31, R6, RZ, 0xc0, !PT ;  /* 0x000000061f117212 */ /* 0x000fe200078ec0ff */
[----:B----4-:R-:W-:-:S02]  /*1790*/  IMAD R4, R20, R37, R32 ;  /* 0x0000002514047224 */ /* 0x010fc400078e0220 */
[----:B--2---:R-:W-:Y:S02]  /*17a0*/  IMAD R6, R16, R30, R25 ;  /* 0x0000001e10067224 */ /* 0x004fe400078e0219 */
[----:B------:R-:W-:Y:S02]  /*17b0*/  IMAD R17, R4, R33, R17 ;  /* 0x0000002104117224 */ /* 0x000fe400078e0211 */
[----:B------:R-:W-:Y:S02]  /*17c0*/  IMAD.MOV.U32 R20, RZ, RZ, 0x1 ;  /* 0x00000001ff147424 */ /* 0x000fe400078e00ff */
[----:B------:R-:W-:Y:S01]  /*17d0*/  IMAD.MOV.U32 R4, RZ, RZ, R36 ;  /* 0x000000ffff047224 */ /* 0x000fe200078e0024 */
[----:B------:R-:W-:Y:S02]  /*17e0*/  SEL R5, R17, R6, !P3 ;  /* 0x0000000611057207 */ /* 0x000fe40005800000 */
[----:B------:R-:W-:-:S07]  /*17f0*/  SEL R6, R6, R17, !P3 ;  /* 0x0000001106067207 */ /* 0x000fce0005800000 */
.L_x_13:
[----:B------:R-:W-:Y:S05]  /*1800*/  @!P2 BRA `(.L_x_16) ;  /* 0x00000000000ca947 */ /* 0x000fea0003800000 */
[----:B------:R-:W-:Y:S01]  /*1810*/  UCGABAR_WAIT ;  /* 0x0000000000007dc7 */ /* 0x000fe20008000000 */
[----:B------:R-:W-:Y:S01]  /*1820*/  CCTL.IVALL ;  /* 0x00000000ff00798f */ /* 0x000fe20002000000 */
[----:B------:R-:W-:Y:S05]  /*1830*/  BRA `(.L_x_17) ;  /* 0x0000000000047947 */ /* 0x000fea0003800000 */
.L_x_16:
[----:B------:R-:W-:Y:S06]  /*1840*/  BAR.SYNC.DEFER_BLOCKING 0x0 ;  /* 0x0000000000007b1d */ /* 0x000fec0000010000 */
.L_x_17:
[----:B------:R-:W-:Y:S05]  /*1850*/  @!P4 BRA `(.L_x_18) ;  /* 0x000000680024c947 */ /* 0x000fea0003800000 */
[----:B------:R-:W-:-:S13]  /*1860*/  ISETP.GT.U32.AND P0, PT, R38, 0x1, PT ;  /* 0x000000012600780c */ /* 0x000fda0003f04070 */
[----:B------:R-:W-:Y:S05]  /*1870*/  @P0 EXIT ;  /* 0x000000000000094d */ /* 0x000fea0003800000 */
.L_x_19:
[----:B------:R-:W-:-:S08]  /*1880*/  NOP ;  /* 0x0000000000007918 */ /* 0x000fd00000000000 */
[----:B------:R-:W0:Y:S02]  /*1890*/  USETMAXREG.TRY_ALLOC.CTAPOOL UP0, 0xe8 ;  /* 0x000000e8000079c8 */ /* 0x000e240008000600 */
[----:B0-----:R-:W-:-:S13]  /*18a0*/  PLOP3.LUT P0, PT, PT, PT, UP0, 0x80, 0x0 ;  /* 0x000000000000781c */ /* 0x001fda0003f0f008 */
[----:B------:R-:W-:Y:S05]  /*18b0*/  @!P0 BRA `(.L_x_19) ;  /* 0xfffffffc00f08947 */ /* 0x000fea000383ffff */
[----:B------:R-:W-:-:S13]  /*18c0*/  LOP3.LUT P0, RZ, R20, 0xff, RZ, 0xc0, !PT ;  /* 0x000000ff14ff7812 */ /* 0x000fda000780c0ff */
[----:B------:R-:W-:Y:S05]  /*18d0*/  @!P0 EXIT ;  /* 0x000000000000894d */ /* 0x000fea0003800000 */
[----:B------:R-:W0:Y:S01]  /*18e0*/  S2UR UR6, SR_CgaCtaId ;  /* 0x00000000000679c3 */ /* 0x000e220000008800 */
[CC--:B------:R-:W-:Y:S01]  /*18f0*/  LEA.HI R11, R19.reuse, R10.reuse, RZ, 0x2 ;  /* 0x0000000a130b7211 */ /* 0x0c0fe200078f10ff */
[----:B------:R-:W-:Y:S01]  /*1900*/  UIADD3 UR7, UR11, -0x1, URZ ;  /* 0xffffffff0b077890 */ /* 0x000fe2000fffe03f */
[----:B------:R-:W-:Y:S01]  /*1910*/  LEA.HI R19, R19, R10, RZ, 0x5 ;  /* 0x0000000a13137211 */ /* 0x000fe200078f28ff */
[----:B------:R-:W-:Y:S01]  /*1920*/  UMOV UR9, 0x400 ;  /* 0x0000040000097882 */ /* 0x000fe20000000000 */
[--C-:B------:R-:W-:Y:S01]  /*1930*/  SHF.R.S32.HI R18, RZ, 0x2, R11.reuse ;  /* 0x00000002ff127819 */ /* 0x100fe2000001140b */
[----:B------:R-:W-:Y:S01]  /*1940*/  UISETP.LT.AND UP0, UPT, UR13, 0x1, UPT ;  /* 0x000000010d00788c */ /* 0x000fe2000bf01270 */
[----:B------:R-:W-:Y:S01]  /*1950*/  SHF.R.S32.HI R17, RZ, 0x1f, R11 ;  /* 0x0000001fff117819 */ /* 0x000fe2000001140b */
[----:B------:R-:W-:Y:S01]  /*1960*/  USHF.L.U32 UR20, UR13, 0x1, URZ ;  /* 0x000000010d147899 */ /* 0x000fe2000800063f */
[----:B------:R-:W-:Y:S01]  /*1970*/  LOP3.LUT R11, R11, 0xfffffffc, RZ, 0xc0, !PT ;  /* 0xfffffffc0b0b7812 */ /* 0x000fe200078ec0ff */
[----:B------:R-:W-:Y:S01]  /*1980*/  USEL UR10, UR13, 0x1, UP0 ;  /* 0x000000010d0a7887 */ /* 0x000fe20008000000 */
[----:B------:R-:W-:Y:S01]  /*1990*/  LEA.HI R17, R17, R18, RZ, 0x3 ;  /* 0x0000001211117211 */ /* 0x000fe200078f18ff */
[----:B------:R-:W-:Y:S01]  /*19a0*/  UISETP.NE.AND UP0, UPT, UR7, URZ, UPT ;  /* 0x0000003f0700728c */ /* 0x000fe2000bf05270 */
[----:B------:R-:W-:Y:S01]  /*19b0*/  LOP3.LUT R134, R7, 0x1, RZ, 0xfc, !PT ;  /* 0x0000000107867812 */ /* 0x000fe200078efcff */
[----:B------:R-:W-:Y:S01]  /*19c0*/  IMAD.IADD R16, R10, 0x1, -R11 ;  /* 0x000000010a107824 */ /* 0x000fe200078e0a0b */
[----:B------:R-:W-:Y:S01]  /*19d0*/  LOP3.LUT R17, R17, 0xfffffff8, RZ, 0xc0, !PT ;  /* 0xfffffff811117812 */ /* 0x000fe200078ec0ff */
[----:B------:R-:W-:-:S04]  /*19e0*/  UIADD3 UR10, -UR10, UR13, URZ ;  /* 0x0000000d0a0a7290 */ /* 0x000fc8000fffe13f */
[----:B------:R-:W-:Y:S01]  /*19f0*/  IMAD.IADD R18, R18, 0x1, -R17 ;  /* 0x0000000112127824 */ /* 0x000fe200078e0a11 */
[----:B------:R-:W-:Y:S01]  /*1a00*/  SHF.R.S32.HI R17, RZ, 0x5, R19 ;  /* 0x00000005ff117819 */ /* 0x000fe20000011413 */
[----:B0-----:R-:W-:-:S03]  /*1a10*/  ULEA UR9, UR6, UR9, 0x18 ;  /* 0x0000000906097291 */ /* 0x001fc6000f8ec03f */
[--C-:B------:R-:W-:Y:S01]  /*1a20*/  SHF.R.S32.HI R19, RZ, 0x1f, R18.reuse ;  /* 0x0000001fff137819 */ /* 0x100fe20000011412 */
[----:B------:R-:W-:Y:S01]  /*1a30*/  USHF.L.U32 UR6, UR7, 0x3, URZ ;  /* 0x0000000307067899 */ /* 0x000fe2000800063f */
[C-C-:B------:R-:W-:Y:S01]  /*1a40*/  IMAD R20, R17.reuse, -0x10, -R18.reuse ;  /* 0xfffffff011147824 */ /* 0x140fe200078e0a12 */
[----:B------:R-:W-:Y:S02]  /*1a50*/  USEL UR7, URZ, 0x1, UP0 ;  /* 0x000000013f077887 */ /* 0x000fe40008000000 */
[----:B------:R-:W-:Y:S01]  /*1a60*/  ULOP3.LUT UR6, UR6, 0x8, URZ, 0xc0, !UPT ;  /* 0x0000000806067892 */ /* 0x000fe2000f8ec03f */
[----:B------:R-:W-:Y:S01]  /*1a70*/  IMAD.WIDE R10, R17, 0x10, R18 ;  /* 0x00000010110a7825 */ /* 0x000fe200078e0212 */
[----:B------:R-:W-:Y:S02]  /*1a80*/  UIADD3 UR21, UR9, 0x2a0, URZ ;  /* 0x000002a009157890 */ /* 0x000fe4000fffe03f */
[----:B------:R-:W-:Y:S01]  /*1a90*/  ULOP3.LUT UR22, UR6, 0x8, URZ, 0x3c, !UPT ;  /* 0x0000000806167892 */ /* 0x000fe2000f8e3c3f */
[----:B------:R-:W-:Y:S01]  /*1aa0*/  IMAD.U32 R135, RZ, RZ, UR7 ;  /* 0x00000007ff877e24 */ /* 0x000fe2000f8e00ff */
[----:B------:R-:W-:-:S02]  /*1ab0*/  ULOP3.LUT UR12, UR6, 0x18, URZ, 0x3c, !UPT ;  /* 0x00000018060c7892 */ /* 0x000fc4000f8e3c3f */
[----:B------:R-:W-:Y:S01]  /*1ac0*/  ULEA UR11, UR11, UR21, 0x3 ;  /* 0x000000150b0b7291 */ /* 0x000fe2000f8e183f */
[----:B------:R-:W-:Y:S02]  /*1ad0*/  ULDC UR6, c[0x0][0x284] ;  /* 0x0000a10000067ab9 */ /* 0x000fe40000000800 */
[----:B------:R-:W-:-:S09]  /*1ae0*/  VIADD R17, R20, UR6 ;  /* 0x0000000614117c36 */ /* 0x000fd20008000000 */
.L_x_158:
[----:B------:R-:W-:Y:S01]  /*1af0*/  SHF.L.U32 R18, R135, 0x1f, RZ ;  /* 0x0000001f87127819 */ /* 0x000fe200000006ff */
[----:B------:R-:W0:Y:S01]  /*1b00*/  LDC R19, c[0x0][0x28c] ;  /* 0x0000a300ff137b82 */ /* 0x000e220000000800 */
[----:B------:R-:W-:Y:S01]  /*1b10*/  UMOV UR6, URZ ;  /* 0x0000003f00067c82 */ /* 0x000fe20008000000 */
[----:B------:R-:W-:Y:S01]  /*1b20*/  UMOV UR23, UR4 ;  /* 0x0000000400177c82 */ /* 0x000fe20008000000 */
[----:B-1----:R-:W1:Y:S01]  /*1b30*/  SYNCS.PHASECHK.TRANS64.TRYWAIT P0, [UR11+-0x8], R18 ;  /* 0xfffff812ff0075a7 */ /* 0x002e62000800014b */
[----:B0-----:R-:W-:Y:S01]  /*1b40*/  ISETP.GE.AND P1, PT, R19, 0x1, PT ;  /* 0x000000011300780c */ /* 0x001fe20003f26270 */
[----:B-1234-:R-:W-:-:S12]  /*1b50*/  @!P0 BRA `(.L_x_20) ;  /* 0x0000008800908947 */ /* 0x01efd80003800000 */
.L_x_217:
[----:B------:R-:W-:Y:S01]  /*1b60*/  UMOV UR7, URZ ;  /* 0x0000003f00077c82 */ /* 0x000fe20008000000 */
[----:B------:R-:W-:Y:S01]  /*1b70*/  UMOV UR8, URZ ;  /* 0x0000003f00087c82 */ /* 0x000fe20008000000 */
[----:B------:R-:W-:Y:S02]  /*1b80*/  CS2R R22, SRZ ;  /* 0x0000000000167805 */ /* 0x000fe4000001ff00 */
[----:B------:R-:W-:Y:S02]  /*1b90*/  CS2R R80, SRZ ;  /* 0x0000000000507805 */ /* 0x000fe4000001ff00 */
[----:B------:R-:W-:Y:S02]  /*1ba0*/  CS2R R82, SRZ ;  /* 0x0000000000527805 */ /* 0x000fe4000001ff00 */
[----:B------:R-:W-:Y:S02]  /*1bb0*/  CS2R R84, SRZ ;  /* 0x0000000000547805 */ /* 0x000fe4000001ff00 */
[----:B------:R-:W-:-:S02]  /*1bc0*/  CS2R R86, SRZ ;  /* 0x0000000000567805 */ /* 0x000fc4000001ff00 */
[----:B------:R-:W-:Y:S02]  /*1bd0*/  CS2R R88, SRZ ;  /* 0x0000000000587805 */ /* 0x000fe4000001ff00 */
        /* <DEDUP_REMOVED lines=21> */
[----:B------:R-:W-:Y:S01]  /*1d30*/  CS2R R132, SRZ ;  /* 0x0000000000847805 */ /* 0x000fe2000001ff00 */
[----:B------:R-:W-:Y:S01]  /*1d40*/  IMAD.U32 R136, RZ, RZ, UR5 ;  /* 0x00000005ff887e24 */ /* 0x000fe2000f8e00ff */
        /* <DEDUP_REMOVED lines=27> */
[----:B------:R-:W-:Y:S01]  /*1f00*/  CS2R R30, SRZ ;  /* 0x00000000001e7805 */ /* 0x000fe2000001ff00 */
[----:B------:R-:W-:Y:S06]  /*1f10*/  @!P1 BRA `(.L_x_21) ;  /* 0x00000008005c9947 */ /* 0x000fec0003800000 */
[----:B------:R-:W-:-:S13]  /*1f20*/  ISETP.NE.AND P1, PT, R134, 0x3, PT ;  /* 0x000000038600780c */ /* 0x000fda0003f25270 */
[----:B------:R-:W-:Y:S05]  /*1f30*/  @!P1 BRA `(.L_x_22) ;  /* 0x0000000000049947 */ /* 0x000fea0003800000 */
[----:B------:R-:W-:Y:S01]  /*1f40*/  BPT.TRAP 0x1 ;  /* 0x000000040000795c */ /* 0x000fe20000300000 */
.L_x_22:
[----:B------:R-:W-:Y:S01]  /*1f50*/  ULEA UR7, UR4, UR9, 0x3 ;  /* 0x0000000904077291 */ /* 0x000fe2000f8e183f */
[----:B0-----:R-:W-:-:S05]  /*1f60*/  IMAD.U32 R18, RZ, RZ, UR5 ;  /* 0x00000005ff127e24 */ /* 0x001fca000f8e00ff */
[----:B------:R-:W-:-:S04]  /*1f70*/  SHF.L.U32 R18, R18, 0x1f, RZ ;  /* 0x0000001f12127819 */ /* 0x000fc800000006ff */
[----:B------:R0:W1:Y:S01]  /*1f80*/  SYNCS.PHASECHK.TRANS64.TRYWAIT P0, [UR7], R18 ;  /* 0x00000012ff0075a7 */ /* 0x0000620008000147 */
[----:B------:R-:W-:Y:S05]  /*1f90*/  @!P1 BRA `(.L_x_23) ;  /* 0x0000000000049947 */ /* 0x000fea0003800000 */
[----:B------:R-:W-:Y:S01]  /*1fa0*/  BPT.TRAP 0x1 ;  /* 0x000000040000795c */ /* 0x000fe20000300000 */
.L_x_23:
[----:B------:R-:W-:Y:S01]  /*1fb0*/  UMOV UR6, 0x1 ;  /* 0x0000000100067882 */ /* 0x000fe20000000000 */
[----:B------:R-:W-:Y:S01]  /*1fc0*/  IMAD.MOV.U32 R22, RZ, RZ, RZ ;  /* 0x000000ffff167224 */ /* 0x000fe200078e00ff */
[----:B-1----:R-:W-:Y:S06]  /*1fd0*/  @P0 BRA `(.L_x_24) ;  /* 0x0000000000080947 */ /* 0x002fec0003800000 */
[----:B------:R-:W1:Y:S02]  /*1fe0*/  SYNCS.PHASECHK.TRANS64.TRYWAIT P0, [UR7], R18 ;  /* 0x00000012ff0075a7 */ /* 0x000e640008000147 */
[----:B-1----:R-:W-:Y:S05]  /*1ff0*/  @!P0 BRA `(.L_x_25) ;  /* 0x0000008400808947 */ /* 0x002fea0003800000 */
.L_x_24:
[----:B------:R-:W-:Y:S01]  /*2000*/  UIADD3 UR7, UR9, 0x380, URZ ;  /* 0x0000038009077890 */ /* 0x000fe2000fffe03f */
[----:B------:R-:W-:Y:S01]  /*2010*/  WARPGROUP.ARRIVE ;  /* 0x00000000000079c5 */ /* 0x000fe20000000000 */
[----:B------:R-:W-:Y:S01]  /*2020*/  UIADD3 UR8, UR9, 0x14b80, URZ ;  /* 0x00014b8009087890 */ /* 0x000fe2000fffe03f */
[----:B------:R-:W-:Y:S01]  /*2030*/  IMAD.MOV.U32 R23, RZ, RZ, RZ ;  /* 0x000000ffff177224 */ /* 0x000fe200078e00ff */
[----:B------:R-:W-:Y:S01]  /*2040*/  USHF.R.U32.HI UR7, URZ, 0x4, UR7 ;  /* 0x000000043f077899 */ /* 0x000fe20008011607 */
[----:B------:R-:W-:Y:S01]  /*2050*/  CS2R R80, SRZ ;  /* 0x0000000000507805 */ /* 0x000fe2000001ff00 */
[----:B------:R-:W-:Y:S01]  /*2060*/  USHF.R.U32.HI UR8, URZ, 0x4, UR8 ;  /* 0x000000043f087899 */ /* 0x000fe20008011608 */
[----:B------:R-:W-:Y:S01]  /*2070*/  CS2R R82, SRZ ;  /* 0x0000000000527805 */ /* 0x000fe2000001ff00 */
[----:B------:R-:W-:Y:S01]  /*2080*/  ULOP3.LUT UR7, UR7, 0x3fff, URZ, 0xc0, !UPT ;  /* 0x00003fff07077892 */ /* 0x000fe2000f8ec03f */
[----:B------:R-:W-:Y:S01]  /*2090*/  CS2R R84, SRZ ;  /* 0x0000000000547805 */ /* 0x000fe2000001ff00 */
[----:B------:R-:W-:Y:S01]  /*20a0*/  ULOP3.LUT UR8, UR8, 0x3fff, URZ, 0xc0, !UPT ;  /* 0x00003fff08087892 */ /* 0x000fe2000f8ec03f */
[----:B------:R-:W-:Y:S01]  /*20b0*/  CS2R R86, SRZ ;  /* 0x0000000000567805 */ /* 0x000fe2000001ff00 */
[----:B------:R-:W-:Y:S01]  /*20c0*/  ULOP3.LUT UR16, UR7, 0x10000, URZ, 0xfc, !UPT ;  /* 0x0001000007107892 */ /* 0x000fe2000f8efc3f */
[----:B------:R-:W-:Y:S01]  /*20d0*/  CS2R R88, SRZ ;  /* 0x0000000000587805 */ /* 0x000fe2000001ff00 */
[----:B------:R-:W-:Y:S01]  /*20e0*/  ULOP3.LUT UR7, UR8, 0x10000, URZ, 0xfc, !UPT ;  /* 0x0001000008077892 */ /* 0x000fe2000f8efc3f */
[----:B------:R-:W-:Y:S01]  /*20f0*/  CS2R R90, SRZ ;  /* 0x00000000005a7805 */ /* 0x000fe2000001ff00 */
[----:B------:R-:W-:Y:S01]  /*2100*/  ULEA UR16, UR4, UR16, 0x7 ;  /* 0x0000001004107291 */ /* 0x000fe2000f8e383f */
[----:B------:R-:W-:Y:S01]  /*2110*/  CS2R R92, SRZ ;  /* 0x00000000005c7805 */ /* 0x000fe2000001ff00 */
[----:B------:R-:W-:Y:S01]  /*2120*/  UIMAD UR7, UR4, 0xe0, UR7 ;  /* 0x000000e0040778a4 */ /* 0x000fe2000f8e0207 */
[----:B------:R-:W-:Y:S01]  /*2130*/  CS2R R94, SRZ ;  /* 0x00000000005e7805 */ /* 0x000fe2000001ff00 */
[----:B------:R-:W-:Y:S01]  /*2140*/  UMOV UR17, 0xc0000010 ;  /* 0xc000001000117882 */ /* 0x000fe20000000000 */
[----:B------:R-:W-:Y:S01]  /*2150*/  UMOV UR19, 0xc0000010 ;  /* 0xc000001000137882 */ /* 0x000fe20000000000 */
[----:B------:R-:W-:Y:S01]  /*2160*/  UIADD3 UR8, UR7, 0x20, URZ ;  /* 0x0000002007087890 */ /* 0x000fe2000fffe03f */
[----:B------:R-:W-:Y:S01]  /*2170*/  CS2R R96, SRZ ;  /* 0x0000000000607805 */ /* 0x000fe2000001ff00 */
[----:B------:R-:W-:Y:S01]  /*2180*/  UIADD3 UR23, UR7, 0x40, URZ ;  /* 0x0000004007177890 */ /* 0x000fe2000fffe03f */
[----:B------:R-:W-:Y:S01]  /*2190*/  CS2R R98, SRZ ;  /* 0x0000000000627805 */ /* 0x000fe2000001ff00 */
[----:B------:R-:W-:Y:S01]  /*21a0*/  UMOV UR18, UR7 ;  /* 0x0000000700127c82 */ /* 0x000fe20008000000 */
[----:B------:R-:W-:Y:S01]  /*21b0*/  CS2R R100, SRZ ;  /* 0x0000000000647805 */ /* 0x000fe2000001ff00 */
[----:B------:R-:W-:Y:S01]  /*21c0*/  QGMMA.64x16x32.F32.E4M3.E4M3 R72, gdesc[UR16], RZ, !UPT ;  /* 0x00200000104879f3 */ /* 0x000fe2000c7008ff */
[----:B------:R-:W-:Y:S01]  /*21d0*/  UMOV UR18, UR8 ;  /* 0x0000000800127c82 */ /* 0x000fe20008000000 */
[----:B------:R-:W-:Y:S01]  /*21e0*/  UIADD3 UR8, UR7, 0x60, URZ ;  /* 0x0000006007087890 */ /* 0x000fe2000fffe03f */
[----:B------:R-:W-:Y:S01]  /*21f0*/  CS2R R102, SRZ ;  /* 0x0000000000667805 */ /* 0x000fe2000001ff00 */
[----:B------:R-:W-:Y:S01]  /*2200*/  UMOV UR19, 0xc0000010 ;  /* 0xc000001000137882 */ /* 0x000fe20000000000 */
[----:B------:R-:W-:Y:S01]  /*2210*/  CS2R R104, SRZ ;  /* 0x0000000000687805 */ /* 0x000fe2000001ff00 */
[----:B------:R-:W-:Y:S01]  /*2220*/  QGMMA.64x16x32.F32.E4M3.E4M3 R64, gdesc[UR16], RZ, !UPT ;  /* 0x00200000104079f3 */ /* 0x000fe2000c7008ff */
[----:B------:R-:W-:Y:S01]  /*2230*/  UMOV UR18, UR23 ;  /* 0x0000001700127c82 */ /* 0x000fe20008000000 */
[----:B------:R-:W-:Y:S01]  /*2240*/  UMOV UR19, 0xc0000010 ;  /* 0xc000001000137882 */ /* 0x000fe20000000000 */
[----:B------:R-:W-:Y:S01]  /*2250*/  UIADD3 UR23, UR7, 0x80, URZ ;  /* 0x0000008007177890 */ /* 0x000fe2000fffe03f */
[----:B------:R-:W-:Y:S01]  /*2260*/  QGMMA.64x16x32.F32.E4M3.E4M3 R56, gdesc[UR16], RZ, !UPT ;  /* 0x00200000103879f3 */ /* 0x000fe2000c7008ff */
[----:B------:R-:W-:Y:S01]  /*2270*/  UMOV UR18, UR8 ;  /* 0x0000000800127c82 */ /* 0x000fe20008000000 */
[----:B------:R-:W-:Y:S01]  /*2280*/  UIADD3 UR8, UR7, 0xa0, URZ ;  /* 0x000000a007087890 */ /* 0x000fe2000fffe03f */
[----:B------:R-:W-:Y:S01]  /*2290*/  CS2R R106, SRZ ;  /* 0x00000000006a7805 */ /* 0x000fe2000001ff00 */
[----:B------:R-:W-:Y:S01]  /*22a0*/  UMOV UR19, 0xc0000010 ;  /* 0xc000001000137882 */ /* 0x000fe20000000000 */
[----:B------:R-:W-:Y:S01]  /*22b0*/  UIADD3 UR7, UR7, 0xc0, URZ ;  /* 0x000000c007077890 */ /* 0x000fe2000fffe03f */
[----:B------:R-:W-:Y:S01]  /*22c0*/  QGMMA.64x16x32.F32.E4M3.E4M3 R48, gdesc[UR16], RZ, !UPT ;  /* 0x00200000103079f3 */ /* 0x000fe2000c7008ff */
[----:B------:R-:W-:Y:S01]  /*22d0*/  UMOV UR18, UR23 ;  /* 0x0000001700127c82 */ /* 0x000fe20008000000 */
[----:B------:R-:W-:Y:S01]  /*22e0*/  UMOV UR19, 0xc0000010 ;  /* 0xc000001000137882 */ /* 0x000fe20000000000 */
[----:B------:R-:W-:Y:S01]  /*22f0*/  CS2R R108, SRZ ;  /* 0x00000000006c7805 */ /* 0x000fe2000001ff00 */
[----:B------:R-:W-:Y:S01]  /*2300*/  QGMMA.64x16x32.F32.E4M3.E4M3 R40, gdesc[UR16], RZ, !UPT ;  /* 0x00200000102879f3 */ /* 0x000fe2000c7008ff */
[----:B------:R-:W-:Y:S01]  /*2310*/  UMOV UR18, UR8 ;  /* 0x0000000800127c82 */ /* 0x000fe20008000000 */
[----:B------:R-:W-:Y:S01]  /*2320*/  ULDC UR8, c[0x0][0x50c] ;  /* 0x0001430000087ab9 */ /* 0x000fe20000000800 */
[----:B------:R-:W-:Y:S01]  /*2330*/  UMOV UR19, 0xc0000010 ;  /* 0xc000001000137882 */ /* 0x000fe20000000000 */
[----:B------:R-:W-:Y:S01]  /*2340*/  UISETP.NE.AND UP0, UPT, UR8, 0x1, UPT ;  /* 0x000000010800788c */ /* 0x000fe2000bf05270 */
[----:B------:R-:W-:Y:S01]  /*2350*/  QGMMA.64x16x32.F32.E4M3.E4M3 R32, gdesc[UR16], RZ, !UPT ;  /* 0x00200000102079f3 */ /* 0x000fe2000c7008ff */
[----:B------:R-:W-:Y:S01]  /*2360*/  UMOV UR18, UR7 ;  /* 0x0000000700127c82 */ /* 0x000fe20008000000 */
[----:B------:R-:W-:Y:S01]  /*2370*/  UMOV UR19, 0xc0000010 ;  /* 0xc000001000137882 */ /* 0x000fe20000000000 */
[----:B------:R-:W-:Y:S01]  /*2380*/  USEL UR7, URZ, 0x1, UP0 ;  /* 0x000000013f077887 */ /* 0x000fe20008000000 */
[----:B------:R-:W-:Y:S01]  /*2390*/  QGMMA.64x16x32.F32.E4M3.E4M3 R24, gdesc[UR16], RZ, !UPT, gsb0 ;  /* 0x00200000101879f3 */ /* 0x000fe2000c0008ff */
[----:B------:R-:W-:-:S02]  /*23a0*/  CS2R R110, SRZ ;  /* 0x00000000006e7805 */ /* 0x000fc4000001ff00 */
[----:B------:R-:W-:Y:S02]  /*23b0*/  CS2R R112, SRZ ;  /* 0x0000000000707805 */ /* 0x000fe4000001ff00 */
[----:B------:R-:W-:Y:S02]  /*23c0*/  CS2R R114, SRZ ;  /* 0x0000000000727805 */ /* 0x000fe4000001ff00 */
[----:B------:R-:W-:Y:S02]  /*23d0*/  CS2R R116, SRZ ;  /* 0x0000000000747805 */ /* 0x000fe4000001ff00 */
[----:B------:R-:W-:Y:S02]  /*23e0*/  ISETP.NE.AND P0, PT, RZ, UR7, PT ;  /* 0x00000007ff007c0c */ /* 0x000fe4000bf05270 */
[----:B------:R-:W-:Y:S02]  /*23f0*/  CS2R R118, SRZ ;  /* 0x0000000000767805 */ /* 0x000fe4000001ff00 */
[----:B------:R-:W-:-:S02]  /*2400*/  CS2R R120, SRZ ;  /* 0x0000000000787805 */ /* 0x000fc4000001ff00 */
[----:B------:R-:W-:Y:S02]  /*2410*/  CS2R R122, SRZ ;  /* 0x00000000007a7805 */ /* 0x000fe4000001ff00 */
[----:B------:R-:W-:Y:S02]  /*2420*/  CS2R R124, SRZ ;  /* 0x00000000007c7805 */ /* 0x000fe4000001ff00 */
[----:B------:R-:W-:Y:S02]  /*2430*/  CS2R R126, SRZ ;  /* 0x00000000007e7805 */ /* 0x000fe4000001ff00 */
[----:B------:R-:W-:Y:S02]  /*2440*/  CS2R R128, SRZ ;  /* 0x0000000000807805 */ /* 0x000fe4000001ff00 */
[----:B------:R-:W-:Y:S02]  /*2450*/  CS2R R130, SRZ ;  /* 0x0000000000827805 */ /* 0x000fe4000001ff00 */
[----:B------:R-:W-:Y:S01]  /*2460*/  CS2R R132, SRZ ;  /* 0x0000000000847805 */ /* 0x000fe2000001ff00 */
[----:B------:R-:W-:Y:S06]  /*2470*/  @!P0 BRA `(.L_x_26) ;  /* 0x0000000000e88947 */ /* 0x000fec0003800000 */
[----:B------:R-:W-:Y:S02]  /*2480*/  WARPGROUP.DEPBAR.LE gsb0, 0x0 ;  /* 0x00008000000079c5 */ /* 0x000fe40000010000 */
[----:B------:R-:W-:-:S01]  /*2490*/  FADD R133, RZ, R72 ;  /* 0x00000048ff857221 */ /* 0x000fc20000000000 */
[----:B------:R-:W-:Y:S01]  /*24a0*/  FADD R132, RZ, R73 ;  /* 0x00000049ff847221 */ /* 0x000fe20000000000 */
        /* <DEDUP_REMOVED lines=54> */
[----:B------:R-:W-:-:S06]  /*2810*/  UMOV UR6, URZ ;  /* 0x0000003f00067c82 */ /* 0x000fcc0008000000 */
.L_x_26:
[----:B------:R-:W-:-:S04]  /*2820*/  UIADD3 UR23, UR4, 0x1, URZ ;  /* 0x0000000104177890 */ /* 0x000fc8000fffe03f */
[----:B------:R-:W-:-:S04]  /*2830*/  UISETP.NE.AND UP0, UPT, UR23, 0x29, UPT ;  /* 0x000000291700788c */ /* 0x000fc8000bf05270 */
[----:B------:R-:W-:Y:S02]  /*2840*/  USEL UR8, URZ, 0x1, UP0 ;  /* 0x000000013f087887 */ /* 0x000fe40008000000 */
[----:B------:R-:W-:Y:S02]  /*2850*/  USEL UR23, UR23, URZ, UP0 ;  /* 0x0000003f17177287 */ /* 0x000fe40008000000 */
[----:B------:R-:W-:-:S06]  /*2860*/  ULOP3.LUT UR8, UR5, UR8, URZ, 0x3c, !UPT ;  /* 0x0000000805087292 */ /* 0x000fcc000f8e3c3f */
[----:B------:R-:W-:Y:S01]  /*2870*/  IMAD.U32 R136, RZ, RZ, UR8 ;  /* 0x00000008ff887e24 */ /* 0x000fe2000f8e00ff */
[----:B------:R-:W-:-:S06]  /*2880*/  UMOV UR8, 0x1 ;  /* 0x0000000100087882 */ /* 0x000fcc0000000000 */
.L_x_21:
[----:B------:R-:W-:-:S06]  /*2890*/  UISETP.GE.AND UP0, UPT, UR10, 0x1, UPT ;  /* 0x000000010a00788c */ /* 0x000fcc000bf06270 */
[----:B------:R-:W-:-:S13]  /*28a0*/  PLOP3.LUT P0, PT, PT, PT, UP0, 0x80, 0x0 ;  /* 0x000000000000781c */ /* 0x000fda0003f0f008 */
[----:B------:R-:W-:Y:S05]  /*28b0*/  @!P0 BRA `(.L_x_27) ;  /* 0x0000000800388947 */ /* 0x000fea0003800000 */
[----:B01----:R-:W-:Y:S01]  /*28c0*/  IMAD.U32 R18, RZ, RZ, UR10 ;  /* 0x0000000aff127e24 */ /* 0x003fe2000f8e00ff */
[----:B------:R-:W-:Y:S01]  /*28d0*/  ULDC UR26, c[0x0][0x50c] ;  /* 0x00014300001a7ab9 */ /* 0x000fe20000000800 */
[----:B------:R-:W-:-:S07]  /*28e0*/  IMAD.U32 R19, RZ, RZ, UR4 ;  /* 0x00000004ff137e24 */ /* 0x000fce000f8e00ff */
.L_x_35:
[----:B------:R-:W-:-:S13]  /*28f0*/  ISETP.NE.AND P1, PT, R134, 0x3, PT ;  /* 0x000000038600780c */ /* 0x000fda0003f25270 */
[----:B------:R-:W-:Y:S05]  /*2900*/  @!P1 BRA `(.L_x_28) ;  /* 0x0000000000049947 */ /* 0x000fea0003800000 */
[----:B------:R-:W-:Y:S01]  /*2910*/  BPT.TRAP 0x1 ;  /* 0x000000040000795c */ /* 0x000fe20000300000 */
.L_x_28:
[----:B------:R-:W-:Y:S01]  /*2920*/  ULEA UR16, UR23, UR9, 0x3 ;  /* 0x0000000917107291 */ /* 0x000fe2000f8e183f */
[----:B------:R-:W-:-:S08]  /*2930*/  SHF.L.U32 R20, R136, 0x1f, RZ ;  /* 0x0000001f88147819 */ /* 0x000fd000000006ff */
[----:B------:R0:W1:Y:S01]  /*2940*/  SYNCS.PHASECHK.TRANS64.TRYWAIT P0, [UR16], R20 ;  /* 0x00000014ff0075a7 */ /* 0x0000620008000150 */
[----:B------:R-:W-:Y:S05]  /*2950*/  @!P1 BRA `(.L_x_29) ;  /* 0x0000000000049947 */ /* 0x000fea0003800000 */
[----:B------:R-:W-:Y:S01]  /*2960*/  BPT.TRAP 0x1 ;  /* 0x000000040000795c */ /* 0x000fe20000300000 */
.L_x_29:
[----:B-1----:R-:W-:Y:S05]  /*2970*/  @P0 BRA `(.L_x_30) ;  /* 0x0000000000080947 */ /* 0x002fea0003800000 */
[----:B------:R-:W1:Y:S02]  /*2980*/  SYNCS.PHASECHK.TRANS64.TRYWAIT P0, [UR16], R20 ;  /* 0x00000014ff0075a7 */ /* 0x000e640008000150 */
[----:B-1----:R-:W-:Y:S05]  /*2990*/  @!P0 BRA `(.L_x_31) ;  /* 0x0000007c00308947 */ /* 0x002fea0003800000 */
.L_x_30:
[----:B------:R-:W-:Y:S01]  /*29a0*/  UIADD3 UR17, UR9, 0x14b80, URZ ;  /* 0x00014b8009117890 */ /* 0x000fe2000fffe03f */
[----:B------:R-:W-:Y:S01]  /*29b0*/  WARPGROUP.ARRIVE ;  /* 0x00000000000079c5 */ /* 0x000fe20000000000 */
[----:B------:R-:W-:Y:S02]  /*29c0*/  UIADD3 UR16, UR9, 0x380, URZ ;  /* 0x0000038009107890 */ /* 0x000fe4000fffe03f */
[----:B------:R-:W-:Y:S02]  /*29d0*/  USHF.R.U32.HI UR17, URZ, 0x4, UR17 ;  /* 0x000000043f117899 */ /* 0x000fe40008011611 */
[----:B------:R-:W-:Y:S02]  /*29e0*/  USHF.R.U32.HI UR16, URZ, 0x4, UR16 ;  /* 0x000000043f107899 */ /* 0x000fe40008011610 */
[----:B------:R-:W-:Y:S02]  /*29f0*/  UISETP.NE.AND UP0, UPT, UR7, URZ, UPT ;  /* 0x0000003f0700728c */ /* 0x000fe4000bf05270 */
[----:B------:R-:W-:-:S02]  /*2a00*/  ULOP3.LUT UR17, UR17, 0x3fff, URZ, 0xc0, !UPT ;  /* 0x00003fff11117892 */ /* 0x000fc4000f8ec03f */
[----:B------:R-:W-:Y:S02]  /*2a10*/  ULOP3.LUT UR16, UR16, 0x3fff, URZ, 0xc0, !UPT ;  /* 0x00003fff10107892 */ /* 0x000fe4000f8ec03f */
[----:B------:R-:W-:Y:S02]  /*2a20*/  USEL UR8, UR8, URZ, !UP0 ;  /* 0x0000003f08087287 */ /* 0x000fe4000c000000 */
[----:B------:R-:W-:Y:S02]  /*2a30*/  ULOP3.LUT UR7, UR17, 0x10000, URZ, 0xfc, !UPT ;  /* 0x0001000011077892 */ /* 0x000fe4000f8efc3f */
[----:B------:R-:W-:Y:S02]  /*2a40*/  ULOP3.LUT UR16, UR16, 0x10000, URZ, 0xfc, !UPT ;  /* 0x0001000010107892 */ /* 0x000fe4000f8efc3f */
[----:B------:R-:W-:Y:S02]  /*2a50*/  UISETP.NE.U32.AND UP0, UPT, UR8, URZ, UPT ;  /* 0x0000003f0800728c */ /* 0x000fe4000bf05070 */
[----:B------:R-:W-:-:S02]  /*2a60*/  UIMAD UR7, UR23, 0xe0, UR7 ;  /* 0x000000e0170778a4 */ /* 0x000fc4000f8e0207 */
[----:B------:R-:W-:Y:S02]  /*2a70*/  ULEA UR16, UR23, UR16, 0x7 ;  /* 0x0000001017107291 */ /* 0x000fe4000f8e383f */
[----:B------:R-:W-:Y:S02]  /*2a80*/  UIADD3 UR8, UR7, 0x20, URZ ;  /* 0x0000002007087890 */ /* 0x000fe4000fffe03f */
[----:B------:R-:W-:Y:S01]  /*2a90*/  UIADD3 UR24, UR7, 0x40, URZ ;  /* 0x0000004007187890 */ /* 0x000fe2000fffe03f */
[----:B------:R-:W-:Y:S01]  /*2aa0*/  UMOV UR17, 0xc0000010 ;  /* 0xc000001000117882 */ /* 0x000fe20000000000 */
[----:B------:R-:W-:Y:S01]  /*2ab0*/  UMOV UR18, UR7 ;  /* 0x0000000700127c82 */ /* 0x000fe20008000000 */
[----:B------:R-:W-:Y:S01]  /*2ac0*/  UMOV UR19, 0xc0000010 ;  /* 0xc000001000137882 */ /* 0x000fe20000000000 */
[----:B------:R-:W-:Y:S01]  /*2ad0*/  UIADD3 UR25, UR7, 0x60, URZ ;  /* 0x0000006007197890 */ /* 0x000fe2000fffe03f */
[----:B------:R-:W-:Y:S01]  /*2ae0*/  QGMMA.64x16x32.F32.E4M3.E4M3 R72, gdesc[UR16], R72, UP0 ;  /* 0x00200000104879f3 */ /* 0x000fe2000bf00848 */
        /* <DEDUP_REMOVED lines=17> */
[----:B------:R-:W-:-:S02]  /*2c00*/  UMOV UR19, 0xc0000010 ;  /* 0xc000001000137882 */ /* 0x000fc40000000000 */
[----:B------:R-:W-:Y:S01]  /*2c10*/  QGMMA.64x16x32.F32.E4M3.E4M3 R32, gdesc[UR16], R32, UP0 ;  /* 0x00200000102079f3 */ /* 0x000fe2000bf00820 */
[----:B------:R-:W-:Y:S01]  /*2c20*/  UMOV UR18, UR7 ;  /* 0x0000000700127c82 */ /* 0x000fe20008000000 */
[----:B------:R-:W-:Y:S02]  /*2c30*/  UMOV UR19, 0xc0000010 ;  /* 0xc000001000137882 */ /* 0x000fe40000000000 */
[----:B------:R-:W-:Y:S01]  /*2c40*/  QGMMA.64x16x32.F32.E4M3.E4M3 R24, gdesc[UR16], R24, UP0, gsb0 ;  /* 0x00200000101879f3 */ /* 0x000fe2000b800818 */
[----:B------:R-:W-:-:S04]  /*2c50*/  UISETP.NE.AND UP0, UPT, UR6, UR26, UPT ;  /* 0x0000001a0600728c */ /* 0x000fc8000bf05270 */
[----:B------:R-:W-:-:S06]  /*2c60*/  USEL UR7, URZ, 0x1, UP0 ;  /* 0x000000013f077887 */ /* 0x000fcc0008000000 */
[----:B------:R-:W-:Y:S01]  /*2c70*/  ISETP.NE.AND P0, PT, RZ, UR7, PT ;  /* 0x00000007ff007c0c */ /* 0x000fe2000bf05270 */
[----:B------:R-:W-:-:S12]  /*2c80*/  WARPGROUP.DEPBAR.LE gsb0, 0x1 ;  /* 0x00008000000079c5 */ /* 0x000fd80000010100 */
[----:B------:R-:W-:Y:S05]  /*2c90*/  @!P0 BRA `(.L_x_32) ;  /* 0x0000000000e88947 */ /* 0x000fea0003800000 */
[----:B------:R-:W-:Y:S02]  /*2ca0*/  WARPGROUP.DEPBAR.LE gsb0, 0x0 ;  /* 0x00008000000079c5 */ /* 0x000fe40000010000 */
[----:B------:R-:W-:-:S01]  /*2cb0*/  FADD R133, R72, R133 ;  /* 0x0000008548857221 */ /* 0x000fc20000000000 */
[----:B------:R-:W-:Y:S01]  /*2cc0*/  FADD R132, R73, R132 ;  /* 0x0000008449847221 */ /* 0x000fe20000000000 */
        /* <DEDUP_REMOVED lines=54> */
[----:B------:R-:W-:-:S06]  /*3030*/  UMOV UR6, URZ ;  /* 0x0000003f00067c82 */ /* 0x000fcc0008000000 */
.L_x_32:
[----:B------:R-:W-:Y:S05]  /*3040*/  @!P1 BRA `(.L_x_33) ;  /* 0x0000000000049947 */ /* 0x000fea0003800000 */
[----:B------:R-:W-:Y:S01]  /*3050*/  BPT.TRAP 0x1 ;  /* 0x000000040000795c */ /* 0x000fe20000300000 */
.L_x_33:
[----:B------:R-:W-:-:S13]  /*3060*/  ISETP.NE.AND P0, PT, R13, RZ, PT ;  /* 0x000000ff0d00720c */ /* 0x000fda0003f05270 */
[----:B01----:R-:W-:-:S05]  /*3070*/  @P0 LEA R20, R19, UR9, 0x3 ;  /* 0x0000000913140c11 */ /* 0x003fca000f8e18ff */
[----:B------:R-:W-:-:S05]  /*3080*/  @P0 VIADD R21, R20, 0x148 ;  /* 0x0000014814150836 */ /* 0x000fca0000000000 */
[----:B------:R-:W-:-:S04]  /*3090*/  @P0 PRMT R21, R12, 0x654, R21 ;  /* 0x000006540c150816 */ /* 0x000fc80000000015 */
[----:B------:R0:W-:Y:S01]  /*30a0*/  @P0 SYNCS.ARRIVE.TRANS64.RED.A1T0 RZ, [R21+URZ], RZ ;  /* 0x000000ff15ff09a7 */ /* 0x0001e2000810043f */
[----:B------:R-:W-:-:S13]  /*30b0*/  ISETP.GT.U32.AND P0, PT, R7, 0x1, PT ;  /* 0x000000010700780c */ /* 0x000fda0003f04070 */
[----:B0-----:R-:W-:Y:S05]  /*30c0*/  @P0 BRA `(.L_x_34) ;  /* 0x0000000000040947 */ /* 0x001fea0003800000 */
[----:B------:R-:W-:Y:S01]  /*30d0*/  BPT.TRAP 0x1 ;  /* 0x000000040000795c */ /* 0x000fe20000300000 */
.L_x_34:
[----:B------:R-:W-:Y:S01]  /*30e0*/  UIADD3 UR23, UR23, 0x1, URZ ;  /* 0x0000000117177890 */ /* 0x000fe2000fffe03f */
[C---:B------:R-:W-:Y:S01]  /*30f0*/  ISETP.GT.AND P1, PT, R18.reuse, 0x1, PT ;  /* 0x000000011200780c */ /* 0x040fe20003f24270 */
[----:B------:R-:W-:Y:S02]  /*3100*/  VIADD R19, R19, 0x1 ;  /* 0x0000000113137836 */ /* 0x000fe40000000000 */
[----:B------:R-:W-:Y:S01]  /*3110*/  UISETP.NE.AND UP0, UPT, UR23, 0x29, UPT ;  /* 0x000000291700788c */ /* 0x000fe2000bf05270 */
[----:B------:R-:W-:Y:S02]  /*3120*/  VIADD R18, R18, 0xffffffff ;  /* 0xffffffff12127836 */ /* 0x000fe40000000000 */
[C---:B------:R-:W-:Y:S01]  /*3130*/  ISETP.NE.AND P0, PT, R19.reuse, 0x29, PT ;  /* 0x000000291300780c */ /* 0x040fe20003f05270 */
[----:B------:R-:W-:Y:S02]  /*3140*/  USEL UR8, URZ, 0x1, UP0 ;  /* 0x000000013f087887 */ /* 0x000fe40008000000 */
[----:B------:R-:W-:Y:S01]  /*3150*/  USEL UR23, UR23, URZ, UP0 ;  /* 0x0000003f17177287 */ /* 0x000fe20008000000 */
[----:B------:R-:W-:-:S03]  /*3160*/  SEL R19, R19, RZ, P0 ;  /* 0x000000ff13137207 */ /* 0x000fc60000000000 */
[----:B------:R-:W-:Y:S01]  /*3170*/  LOP3.LUT R136, R136, UR8, RZ, 0x3c, !PT ;  /* 0x0000000888887c12 */ /* 0x000fe2000f8e3cff */
[----:B------:R-:W-:Y:S01]  /*3180*/  UMOV UR8, 0x1 ;  /* 0x0000000100087882 */ /* 0x000fe20000000000 */
[----:B------:R-:W-:Y:S06]  /*3190*/  @P1 BRA `(.L_x_35) ;  /* 0xfffffff400d41947 */ /* 0x000fec000383ffff */
.L_x_27:
[----:B------:R-:W-:Y:S01]  /*31a0*/  UISETP.NE.AND UP0, UPT, UR6, URZ, UPT ;  /* 0x0000003f0600728c */ /* 0x000fe2000bf05270 */
[----:B01----:R-:W0:Y:S01]  /*31b0*/  LDC R18, c[0x0][0x28c] ;  /* 0x0000a300ff127b82 */ /* 0x003e220000000800 */
[----:B------:R-:W-:Y:S02]  /*31c0*/  IMAD.U32 R19, RZ, RZ, UR22 ;  /* 0x00000016ff137e24 */ /* 0x000fe4000f8e00ff */
[----:B------:R-:W-:-:S06]  /*31d0*/  USEL UR6, URZ, 0x1, !UP0 ;  /* 0x000000013f067887 */ /* 0x000fcc000c000000 */
[----:B------:R-:W-:-:S13]  /*31e0*/  ISETP.NE.AND P0, PT, RZ, UR6, PT ;  /* 0x00000006ff007c0c */ /* 0x000fda000bf05270 */
[----:B------:R-:W-:Y:S05]  /*31f0*/  @!P0 BRA `(.L_x_36) ;  /* 0x0000000000e48947 */ /* 0x000fea0003800000 */
[----:B------:R-:W-:Y:S02]  /*3200*/  WARPGROUP.DEPBAR.LE gsb0, 0x0 ;  /* 0x00008000000079c5 */ /* 0x000fe40000010000 */
[----:B------:R-:W-:Y:S01]  /*3210*/  FADD R133, R72, R133 ;  /* 0x0000008548857221 */ /* 0x000fe20000000000 */
        /* <DEDUP_REMOVED lines=54> */
[----:B------:R-:W-:-:S07]  /*3580*/  FADD R22, R22, R31 ;  /* 0x0000001f16167221 */ /* 0x000fce0000000000 */
.L_x_36:
[----:B0-----:R-:W-:Y:S01]  /*3590*/  ISETP.GE.AND P0, PT, R18, 0x1, PT ;  /* 0x000000011200780c */ /* 0x001fe20003f06270 */
[----:B------:R0:W-:Y:S01]  /*35a0*/  SYNCS.ARRIVE.TRANS64.A1T0 RZ, [R19+UR21], RZ ;  /* 0x000000ff13ff79a7 */ /* 0x0001e20008100015 */
[----:B------:R-:W-:-:S11]  /*35b0*/  WARPGROUP.DEPBAR.LE gsb0, 0x0 ;  /* 0x00008000000079c5 */ /* 0x000fd60000010000 */
[----:B------:R-:W-:Y:S05]  /*35c0*/  @!P0 BRA `(.L_x_37) ;  /* 0x0000000000488947 */ /* 0x000fea0003800000 */
[----:B------:R-:W-:-:S13]  /*35d0*/  ISETP.NE.AND P0, PT, R134, 0x3, PT ;  /* 0x000000038600780c */ /* 0x000fda0003f05270 */
[----:B------:R-:W-:Y:S05]  /*35e0*/  @!P0 BRA `(.L_x_38) ;  /* 0x0000000000048947 */ /* 0x000fea0003800000 */
[----:B------:R-:W-:Y:S01]  /*35f0*/  BPT.TRAP 0x1 ;  /* 0x000000040000795c */ /* 0x000fe20000300000 */
.L_x_38:
[----:B------:R-:W-:-:S13]  /*3600*/  ISETP.NE.AND P0, PT, R13, RZ, PT ;  /* 0x000000ff0d00720c */ /* 0x000fda0003f05270 */
[----:B------:R-:W-:-:S05]  /*3610*/  VOTEU.ANY UP0, P0 ;  /* 0x00000000003f7886 */ /* 0x000fca0000000100 */
[----:B------:R-:W-:-:S06]  /*3620*/  @UP0 UIADD3 UR6, UR10, UR4, URZ ;  /* 0x000000040a060290 */ /* 0x000fcc000fffe03f */
[----:B------:R-:W-:Y:S02]  /*3630*/  IMAD.U32 R18, RZ, RZ, UR6 ;  /* 0x00000006ff127e24 */ /* 0x000fe4000f8e00ff */
[----:B------:R-:W-:Y:S02]  /*3640*/  IMAD.U32 R21, RZ, RZ, UR6 ;  /* 0x00000006ff157e24 */ /* 0x000fe4000f8e00ff */
[----:B0-----:R-:W-:-:S05]  /*3650*/  @P0 IMAD.WIDE.U32 R18, R18, -0x3831f383, RZ ;  /* 0xc7ce0c7d12120825 */ /* 0x001fca00078e00ff */
[----:B------:R-:W-:-:S05]  /*3660*/  @P0 SHF.R.U32.HI R18, RZ, 0x5, R19 ;  /* 0x00000005ff120819 */ /* 0x000fca0000011613 */
[----:B------:R-:W-:-:S05]  /*3670*/  @P0 IMAD R18, R18, -0x29, R21 ;  /* 0xffffffd712120824 */ /* 0x000fca00078e0215 */
[----:B------:R-:W-:-:S05]  /*3680*/  @P0 LEA R18, R18, UR9, 0x3 ;  /* 0x0000000912120c11 */ /* 0x000fca000f8e18ff */
[----:B------:R-:W-:-:S05]  /*3690*/  @P0 VIADD R19, R18, 0x148 ;  /* 0x0000014812130836 */ /* 0x000fca0000000000 */
[----:B------:R-:W-:-:S04]  /*36a0*/  @P0 PRMT R19, R12, 0x654, R19 ;  /* 0x000006540c130816 */ /* 0x000fc80000000013 */
[----:B------:R1:W-:Y:S01]  /*36b0*/  @P0 SYNCS.ARRIVE.TRANS64.RED.A1T0 RZ, [R19+URZ], RZ ;  /* 0x000000ff13ff09a7 */ /* 0x0003e2000810043f */
[----:B------:R-:W-:-:S13]  /*36c0*/  ISETP.GT.U32.AND P0, PT, R7, 0x1, PT ;  /* 0x000000010700780c */ /* 0x000fda0003f04070 */
[----:B-1----:R-:W-:Y:S05]  /*36d0*/  @P0 BRA `(.L_x_37) ;  /* 0x0000000000040947 */ /* 0x002fea0003800000 */
[----:B------:R-:W-:Y:S01]  /*36e0*/  BPT.TRAP 0x1 ;  /* 0x000000040000795c */ /* 0x000fe20000300000 */
.L_x_37:
[----:B------:R-:W-:Y:S01]  /*36f0*/  SHF.L.U32 R18, R135, 0x1f, RZ ;  /* 0x0000001f87127819 */ /* 0x000fe200000006ff */
[----:B------:R-:W-:Y:S01]  /*3700*/  UIADD3 UR4, UR20, UR4, URZ ;  /* 0x0000000414047290 */ /* 0x000fe2000fffe03f */
[----:B------:R-:W1:Y:S01]  /*3710*/  LDC R21, c[0x0][0x288] ;  /* 0x0000a200ff157b82 */ /* 0x000e620000000800 */
[----:B------:R-:W-:Y:S01]  /*3720*/  UISETP.GE.U32.AND UP1, UPT, UR20, 0x29, UPT ;  /* 0x000000291400788c */ /* 0x000fe2000bf26070 */
[----:B------:R-:W-:Y:S01]  /*3730*/  IMAD.SHL.U32 R24, R16, 0x2, RZ ;  /* 0x0000000210187824 */ /* 0x000fe200078e00ff */
[----:B------:R-:W-:Y:S02]  /*3740*/  UISETP.GT.U32.AND UP0, UPT, UR4, 0x28, UPT ;  /* 0x000000280400788c */ /* 0x000fe4000bf04070 */
[----:B------:R-:W-:Y:S02]  /*3750*/  UIMAD.WIDE.U32 UR6, UR4, -0x3831f383, URZ ;  /* 0xc7ce0c7d040678a5 */ /* 0x000fe4000f8e003f */
[----:B------:R-:W-:Y:S01]  /*3760*/  UISETP.LT.U32.AND UP0, UPT, UR20, 0x29, UP0 ;  /* 0x000000291400788c */ /* 0x000fe20008701070 */
[----:B------:R-:W4:Y:S01]  /*3770*/  SYNCS.PHASECHK.TRANS64.TRYWAIT P0, [UR11+0x8], R18 ;  /* 0x00000812ff0075a7 */ /* 0x000f22000800014b */
[----:B------:R-:W-:Y:S01]  /*3780*/  USHF.R.U32.HI UR6, URZ, 0x5, UR7 ;  /* 0x000000053f067899 */ /* 0x000fe20008011607 */
[----:B------:R-:W-:Y:S01]  /*3790*/  SHF.R.S32.HI R25, RZ, 0x1f, R24 ;  /* 0x0000001fff197819 */ /* 0x000fe20000011418 */
[----:B------:R-:W-:-:S02]  /*37a0*/  USEL UR8, URZ, 0x1, !UP0 ;  /* 0x000000013f087887 */ /* 0x000fc4000c000000 */
[----:B------:R-:W-:Y:S02]  /*37b0*/  UIMAD UR4, UR6, -0x29, UR4 ;  /* 0xffffffd7060478a4 */ /* 0x000fe4000f8e0204 */
[----:B------:R-:W-:-:S04]  /*37c0*/  ULOP3.LUT UR5, UR5, UR8, URZ, 0x3c, !UPT ;  /* 0x0000000805057292 */ /* 0x000fc8000f8e3c3f */
[----:B------:R-:W-:Y:S01]  /*37d0*/  @UP1 ULOP3.LUT UR5, UR5, 0x1, UR6, 0x78, !UPT ;  /* 0x0000000105051892 */ /* 0x000fe2000f8e7806 */
[----:B-1--4-:R-:W-:Y:S11]  /*37e0*/  @!P0 BRA `(.L_x_39) ;  /* 0x0000006c00b48947 */ /* 0x012ff60003800000 */
.L_x_218:
[----:B------:R-:W-:Y:S01]  /*37f0*/  IMAD.SHL.U32 R26, R6, 0x40, RZ ;  /* 0x00000040061a7824 */ /* 0x000fe200078e00ff */
[----:B------:R-:W-:Y:S01]  /*3800*/  ULDC UR8, c[0x0][0x284] ;  /* 0x0000a10000087ab9 */ /* 0x000fe20000000800 */
[----:B------:R-:W-:Y:S01]  /*3810*/  IMAD R27, R5, 0x70, RZ ;  /* 0x00000070051b7824 */ /* 0x000fe200078e02ff */
[----:B------:R-:W-:Y:S01]  /*3820*/  SHF.R.S32.HI R33, RZ, 0x1f, R4 ;  /* 0x0000001fff217819 */ /* 0x000fe20000011404 */
[----:B------:R-:W-:Y:S01]  /*3830*/  ULDC.64 UR6, c[0x0][0x5d0] ;  /* 0x0001740000067ab9 */ /* 0x000fe20000000a00 */
[----:B------:R-:W-:Y:S01]  /*3840*/  ISETP.GE.AND P0, PT, R26, UR8, PT ;  /* 0x000000081a007c0c */ /* 0x000fe2000bf06270 */
[----:B0-----:R-:W-:Y:S01]  /*3850*/  IMAD.WIDE.U32 R18, R4, UR6, R24 ;  /* 0x0000000604127c25 */ /* 0x001fe2000f8e0018 */
[----:B------:R-:W-:Y:S02]  /*3860*/  SHF.R.S32.HI R32, RZ, 0x1f, R27 ;  /* 0x0000001fff207819 */ /* 0x000fe4000001141b */
[----:B------:R-:W-:Y:S01]  /*3870*/  ISETP.GE.OR P0, PT, R27, R21, P0 ;  /* 0x000000151b00720c */ /* 0x000fe20000706670 */
[----:B------:R-:W-:Y:S01]  /*3880*/  IMAD R5, R33, UR6, RZ ;  /* 0x0000000621057c24 */ /* 0x000fe2000f8e02ff */
[----:B------:R-:W-:-:S03]  /*3890*/  IADD3 R18, P1, R27, R18, RZ ;  /* 0x000000121b127210 */ /* 0x000fc60007f3e0ff */
[----:B------:R-:W-:-:S05]  /*38a0*/  IMAD R5, R4, UR7, R5 ;  /* 0x0000000704057c24 */ /* 0x000fca000f8e0205 */
[----:B------:R-:W-:-:S03]  /*38b0*/  IADD3.X R19, R32, R19, R5, P1, !PT ;  /* 0x0000001320137210 */ /* 0x000fc60000ffe405 */
[----:B------:R-:W-:Y:S05]  /*38c0*/  @P0 BRA `(.L_x_40) ;  /* 0x0000004000680947 */ /* 0x000fea0003800000 */
[----:B------:R-:W0:Y:S01]  /*38d0*/  LDC.64 R30, c[0x0][0x5c8] ;  /* 0x00017200ff1e7b82 */ /* 0x000e220000000a00 */
[----:B------:R-:W-:Y:S01]  /*38e0*/  IMAD.WIDE R28, R6, 0x40, R10 ;  /* 0x00000040061c7825 */ /* 0x000fe200078e020a */
[----:B------:R-:W-:Y:S01]  /*38f0*/  ULDC.64 UR6, c[0x0][0x5c0] ;  /* 0x0001700000067ab9 */ /* 0x000fe20000000a00 */
[----:B------:R-:W-:Y:S02]  /*3900*/  BSSY B0, `(.L_x_40) ;  /* 0x0000416000007945 */ /* 0x000fe40003800000 */
[-C--:B0-----:R-:W-:Y:S02]  /*3910*/  IMAD R5, R29, R30.reuse, RZ ;  /* 0x0000001e1d057224 */ /* 0x081fe400078e02ff */
[----:B------:R-:W-:-:S04]  /*3920*/  IMAD.WIDE.U32 R18, R28, R30, R18 ;  /* 0x0000001e1c127225 */ /* 0x000fc800078e0012 */
[----:B------:R-:W-:Y:S01]  /*3930*/  IMAD R5, R28, R31, R5 ;  /* 0x0000001f1c057224 */ /* 0x000fe200078e0205 */
[----:B------:R-:W-:Y:S02]  /*3940*/  LEA R20, P0, R30, R18, 0x3 ;  /* 0x000000121e147211 */ /* 0x000fe400078018ff */
[----:B------:R-:W-:Y:S01]  /*3950*/  IADD3 R18, P1, R18, UR6, RZ ;  /* 0x0000000612127c10 */ /* 0x000fe2000ff3e0ff */
[----:B------:R-:W-:Y:S01]  /*3960*/  IMAD.IADD R19, R19, 0x1, R5 ;  /* 0x0000000113137824 */ /* 0x000fe200078e0205 */
[----:B------:R-:W-:Y:S01]  /*3970*/  IADD3 R20, P2, R20, UR6, RZ ;  /* 0x0000000614147c10 */ /* 0x000fe2000ff5e0ff */
[----:B------:R-:W-:-:S03]  /*3980*/  IMAD R5, R16, -0x2, R21 ;  /* 0xfffffffe10057824 */ /* 0x000fc600078e0215 */
[----:B------:R-:W-:Y:S02]  /*3990*/  LEA.HI.X R6, R30, R19, R31, 0x3, P0 ;  /* 0x000000131e067211 */ /* 0x000fe400000f1c1f */
[----:B---3-5:R-:W-:Y:S02]  /*39a0*/  FSETP.NEU.AND P0, PT, R15, RZ, PT ;  /* 0x000000ff0f00720b */ /* 0x028fe40003f0d000 */
[----:B------:R-:W-:Y:S02]  /*39b0*/  IADD3.X R19, R19, UR7, RZ, P1, !PT ;  /* 0x0000000713137c10 */ /* 0x000fe40008ffe4ff */
[----:B------:R-:W-:Y:S01]  /*39c0*/  IADD3.X R21, R6, UR7, RZ, P2, !PT ;  /* 0x0000000706157c10 */ /* 0x000fe200097fe4ff */
[----:B------:R-:W-:Y:S02]  /*39d0*/  IMAD.IADD R6, R17, 0x1, -R26 ;  /* 0x0000000111067824 */ /* 0x000fe400078e0a1a */
[----:B------:R-:W-:-:S06]  /*39e0*/  IMAD.IADD R26, R5, 0x1, -R27 ;  /* 0x00000001051a7824 */ /* 0x000fcc00078e0a1b */
[----:B------:R-:W-:Y:S05]  /*39f0*/  @!P0 BRA `(.L_x_41) ;  /* 0x0000003000288947 */ /* 0x000fea0003800000 */
[----:B------:R-:W-:Y:S01]  /*3a00*/  ULDC.64 UR6, c[0x0][0x5b8] ;  /* 0x00016e0000067ab9 */ /* 0x000fe20000000a00 */
[----:B------:R-:W-:Y:S01]  /*3a10*/  ULDC.64 UR16, c[0x0][0x5a8] ;  /* 0x00016a0000107ab9 */ /* 0x000fe20000000a00 */
[----:B------:R-:W-:Y:S01]  /*3a20*/  IMAD.WIDE.U32 R24, R4, UR6, R24 ;  /* 0x0000000604187c25 */ /* 0x000fe2000f8e0018 */
[----:B------:R-:W-:Y:S03]  /*3a30*/  BSSY B1, `(.L_x_42) ;  /* 0x0000010000017945 */ /* 0x000fe60003800000 */
[----:B------:R-:W-:Y:S01]  /*3a40*/  IMAD R5, R33, UR6, RZ ;  /* 0x0000000621057c24 */ /* 0x000fe2000f8e02ff */
[----:B------:R-:W-:-:S03]  /*3a50*/  IADD3 R24, P0, R27, R24, RZ ;  /* 0x000000181b187210 */ /* 0x000fc60007f1e0ff */
[----:B------:R-:W-:Y:S01]  /*3a60*/  IMAD R5, R4, UR7, R5 ;  /* 0x0000000704057c24 */ /* 0x000fe2000f8e0205 */
[----:B------:R-:W-:Y:S02]  /*3a70*/  ULDC.64 UR6, c[0x0][0x5b0] ;  /* 0x00016c0000067ab9 */ /* 0x000fe40000000a00 */
[----:B------:R-:W-:Y:S02]  /*3a80*/  IMAD R27, R29, UR6, RZ ;  /* 0x000000061d1b7c24 */ /* 0x000fe4000f8e02ff */
[----:B------:R-:W-:Y:S02]  /*3a90*/  IADD3.X R25, R32, R25, R5, P0, !PT ;  /* 0x0000001920197210 */ /* 0x000fe400007fe405 */
[----:B------:R-:W-:Y:S01]  /*3aa0*/  ISETP.GE.AND P0, PT, R26, 0x1, PT ;  /* 0x000000011a00780c */ /* 0x000fe20003f06270 */
[C---:B------:R-:W-:Y:S02]  /*3ab0*/  IMAD R27, R28.reuse, UR7, R27 ;  /* 0x000000071c1b7c24 */ /* 0x040fe4000f8e021b */
[----:B------:R-:W-:Y:S01]  /*3ac0*/  IMAD.WIDE.U32 R4, R28, UR6, R24 ;  /* 0x000000061c047c25 */ /* 0x000fe2000f8e0018 */
[----:B------:R-:W-:-:S02]  /*3ad0*/  ISETP.LT.OR P4, PT, R6, 0x1, !P0 ;  /* 0x000000010600780c */ /* 0x000fc40004781670 */
[----:B------:R-:W-:-:S04]  /*3ae0*/  IADD3 R4, P1, R4, UR16, RZ ;  /* 0x0000001004047c10 */ /* 0x000fc8000ff3e0ff */
[--C-:B------:R-:W-:Y:S02]  /*3af0*/  IADD3.X R5, R5, UR17, R27.reuse, P1, !PT ;  /* 0x0000001105057c10 */ /* 0x100fe40008ffe41b */
[----:B------:R-:W-:-:S05]  /*3b00*/  PRMT R27, RZ, 0x7610, R27 ;  /* 0x00007610ff1b7816 */ /* 0x000fca000000001b */
[----:B------:R-:W-:Y:S05]  /*3b10*/  @P4 BRA `(.L_x_43) ;  /* 0x0000000000044947 */ /* 0x000fea0003800000 */
[----:B------:R0:W5:Y:S02]  /*3b20*/  LDG.E.U8 R27, desc[UR14][R4.64] ;  /* 0x0000000e041b7981 */ /* 0x000164000c1e1100 */
.L_x_43:
[----:B------:R-:W-:Y:S05]  /*3b30*/  BSYNC B1 ;  /* 0x0000000000017941 */ /* 0x000fea0003800000 */
.L_x_42:
[----:B-----5:R-:W-:Y:S01]  /*3b40*/  LOP3.LUT R27, R27, 0xff, RZ, 0xc0, !PT ;  /* 0x000000ff1b1b7812 */ /* 0x020fe200078ec0ff */
[----:B------:R-:W-:Y:S01]  /*3b50*/  BSSY B1, `(.L_x_44) ;  /* 0x000000c000017945 */ /* 0x000fe20003800000 */
[----:B------:R-:W-:Y:S02]  /*3b60*/  ISETP.GE.AND P1, PT, R26, 0x2, PT ;  /* 0x000000021a00780c */ /* 0x000fe40003f26270 */
[----:B------:R-:W-:Y:S02]  /*3b70*/  F2FP.F16.E4M3.UNPACK_B R27, R27 ;  /* 0x0000001bff1b723e */ /* 0x000fe400020006ff */
[----:B------:R-:W-:-:S03]  /*3b80*/  ISETP.LT.OR P2, PT, R6, 0x1, !P1 ;  /* 0x000000010600780c */ /* 0x000fc60004f41670 */
[----:B------:R-:W-:Y:S01]  /*3b90*/  HADD2.F32 R30, -RZ, R27.H0_H0 ;  /* 0x2000001bff1e7230 */ /* 0x000fe20000004100 */
[----:B------:R-:W-:-:S04]  /*3ba0*/  PRMT R27, RZ, 0x7610, R27 ;  /* 0x00007610ff1b7816 */ /* 0x000fc8000000001b */
[----:B------:R-:W-:-:S04]  /*3bb0*/  FMUL R30, R30, R15 ;  /* 0x0000000f1e1e7220 */ /* 0x000fc80000400000 */
[----:B--2---:R-:W-:-:S05]  /*3bc0*/  FFMA R30, R133, R14, R30 ;  /* 0x0000000e851e7223 */ /* 0x004fca000000001e */
[----:B------:R-:W-:-:S05]  /*3bd0*/  F2FP.SATFINITE.E4M3.F32.PACK_AB_MERGE_C R31, RZ, R30, RZ ;  /* 0x0000001eff1f723e */ /* 0x000fca00048070ff */
[----:B------:R1:W-:Y:S01]  /*3be0*/  @!P4 STG.E.U8 desc[UR14][R18.64], R31 ;  /* 0x0000001f1200c986 */ /* 0x0003e2000c10110e */
[----:B------:R-:W-:Y:S05]  /*3bf0*/  @P2 BRA `(.L_x_45) ;  /* 0x0000000000042947 */ /* 0x000fea0003800000 */
[----:B------:R2:W5:Y:S02]  /*3c00*/  LDG.E.U8 R27, desc[UR14][R4.64+0x1] ;  /* 0x0000010e041b7981 */ /* 0x000564000c1e1100 */
.L_x_45:
[----:B------:R-:W-:Y:S05]  /*3c10*/  BSYNC B1 ;  /* 0x0000000000017941 */ /* 0x000fea0003800000 */
.L_x_44:
[----:B-----5:R-:W-:Y:S01]  /*3c20*/  LOP3.LUT R27, R27, 0xff, RZ, 0xc0, !PT ;  /* 0x000000ff1b1b7812 */ /* 0x020fe200078ec0ff */
[----:B------:R-:W-:Y:S01]  /*3c30*/  BSSY B1, `(.L_x_46) ;  /* 0x0000012000017945 */ /* 0x000fe20003800000 */
[----:B-1----:R-:W-:Y:S02]  /*3c40*/  IADD3 R31, P4, R28, 0x8, RZ ;  /* 0x000000081c1f7810 */ /* 0x002fe40007f9e0ff */
[----:B------:R-:W-:Y:S02]  /*3c50*/  F2FP.F16.E4M3.UNPACK_B R27, R27 ;  /* 0x0000001bff1b723e */ /* 0x000fe400020006ff */
[----:B------:R-:W-:Y:S01]  /*3c60*/  ISETP.LT.OR P0, PT, R6, 0x9, !P0 ;  /* 0x000000090600780c */ /* 0x000fe20004701670 */
[----:B------:R-:W-:Y:S02]  /*3c70*/  IMAD.X R29, RZ, RZ, R29, P4 ;  /* 0x000000ffff1d7224 */ /* 0x000fe400020e061d */
[----:B------:R-:W-:Y:S02]  /*3c80*/  HADD2.F32 R28, -RZ, R27.H0_H0 ;  /* 0x2000001bff1c7230 */ /* 0x000fe40000004100 */
[----:B------:R-:W-:-:S04]  /*3c90*/  IMAD.WIDE.U32 R24, R31, UR6, R24 ;  /* 0x000000061f187c25 */ /* 0x000fc8000f8e0018 */
[----:B------:R-:W-:Y:S01]  /*3ca0*/  FMUL R27, R28, R15 ;  /* 0x0000000f1c1b7220 */ /* 0x000fe20000400000 */
[----:B------:R-:W-:Y:S01]  /*3cb0*/  IMAD R28, R29, UR6, RZ ;  /* 0x000000061d1c7c24 */ /* 0x000fe2000f8e02ff */
[----:B------:R-:W-:Y:S02]  /*3cc0*/  IADD3 R24, P4, R24, UR16, RZ ;  /* 0x0000001018187c10 */ /* 0x000fe4000ff9e0ff */
[----:B------:R-:W-:Y:S01]  /*3cd0*/  FFMA R27, R132, R14, R27 ;  /* 0x0000000e841b7223 */ /* 0x000fe2000000001b */
[----:B------:R-:W-:-:S04]  /*3ce0*/  IMAD R31, R31, UR7, R28 ;  /* 0x000000071f1f7c24 */ /* 0x000fc8000f8e021c */
[----:B------:R-:W-:Y:S02]  /*3cf0*/  F2FP.SATFINITE.E4M3.F32.PACK_AB_MERGE_C R29, RZ, R27, RZ ;  /* 0x0000001bff1d723e */ /* 0x000fe400048070ff */
[----:B------:R-:W-:Y:S02]  /*3d00*/  IADD3.X R25, R25, UR17, R31, P4, !PT ;  /* 0x0000001119197c10 */ /* 0x000fe4000a7fe41f */
[----:B------:R-:W-:Y:S01]  /*3d10*/  PRMT R27, RZ, 0x7610, R27 ;  /* 0x00007610ff1b7816 */ /* 0x000fe2000000001b */
[----:B------:R1:W-:Y:S01]  /*3d20*/  @!P2 STG.E.U8 desc[UR14][R18.64+0x1], R29 ;  /* 0x0000011d1200a986 */ /* 0x0003e2000c10110e */
[----:B------:R-:W-:Y:S05]  /*3d30*/  @P0 BRA `(.L_x_47) ;  /* 0x0000000000040947 */ /* 0x000fea0003800000 */
[----:B------:R3:W5:Y:S02]  /*3d40*/  LDG.E.U8 R27, desc[UR14][R24.64] ;  /* 0x0000000e181b7981 */ /* 0x000764000c1e1100 */
.L_x_47:
[----:B------:R-:W-:Y:S05]  /*3d50*/  BSYNC B1 ;  /* 0x0000000000017941 */ /* 0x000fea0003800000 */
.L_x_46:
[----:B-----5:R-:W-:Y:S01]  /*3d60*/  LOP3.LUT R27, R27, 0xff, RZ, 0xc0, !PT ;  /* 0x000000ff1b1b7812 */ /* 0x020fe200078ec0ff */
[----:B------:R-:W-:Y:S01]  /*3d70*/  BSSY B1, `(.L_x_48) ;  /* 0x000000b000017945 */ /* 0x000fe20003800000 */
[----:B------:R-:W-:Y:S02]  /*3d80*/  ISETP.LT.OR P1, PT, R6, 0x9, !P1 ;  /* 0x000000090600780c */ /* 0x000fe40004f21670 */
[----:B------:R-:W-:-:S05]  /*3d90*/  F2FP.F16.E4M3.UNPACK_B R27, R27 ;  /* 0x0000001bff1b723e */ /* 0x000fca00020006ff */
[----:B------:R-:W-:Y:S01]  /*3da0*/  HADD2.F32 R28, -RZ, R27.H0_H0 ;  /* 0x2000001bff1c7230 */ /* 0x000fe20000004100 */
[----:B------:R-:W-:-:S04]  /*3db0*/  PRMT R27, RZ, 0x7610, R27 ;  /* 0x00007610ff1b7816 */ /* 0x000fc8000000001b */
[----:B------:R-:W-:-:S04]  /*3dc0*/  FMUL R28, R28, R15 ;  /* 0x0000000f1c1c7220 */ /* 0x000fc80000400000 */
[----:B------:R-:W-:-:S05]  /*3dd0*/  FFMA R28, R131, R14, R28 ;  /* 0x0000000e831c7223 */ /* 0x000fca000000001c */
[----:B-1----:R-:W-:-:S05]  /*3de0*/  F2FP.SATFINITE.E4M3.F32.PACK_AB_MERGE_C R29, RZ, R28, RZ ;  /* 0x0000001cff1d723e */ /* 0x002fca00048070ff */
[----:B------:R1:W-:Y:S01]  /*3df0*/  @!P0 STG.E.U8 desc[UR14][R20.64], R29 ;  /* 0x0000001d14008986 */ /* 0x0003e2000c10110e */
[----:B------:R-:W-:Y:S05]  /*3e00*/  @P1 BRA `(.L_x_49) ;  /* 0x0000000000041947 */ /* 0x000fea0003800000 */
[----:B------:R4:W5:Y:S02]  /*3e10*/  LDG.E.U8 R27, desc[UR14][R24.64+0x1] ;  /* 0x0000010e181b7981 */ /* 0x000964000c1e1100 */
.L_x_49:
[----:B------:R-:W-:Y:S05]  /*3e20*/  BSYNC B1 ;  /* 0x0000000000017941 */ /* 0x000fea0003800000 */
.L_x_48:
[----:B-----5:R-:W-:Y:S01]  /*3e30*/  LOP3.LUT R27, R27, 0xff, RZ, 0xc0, !PT ;  /* 0x000000ff1b1b7812 */ /* 0x020fe200078ec0ff */
[----:B------:R-:W-:Y:S01]  /*3e40*/  BSSY B1, `(.L_x_50) ;  /* 0x000000c000017945 */ /* 0x000fe20003800000 */
[----:B------:R-:W-:Y:S02]  /*3e50*/  ISETP.GE.AND P0, PT, R26, 0x9, PT ;  /* 0x000000091a00780c */ /* 0x000fe40003f06270 */
[----:B------:R-:W-:Y:S02]  /*3e60*/  F2FP.F16.E4M3.UNPACK_B R27, R27 ;  /* 0x0000001bff1b723e */ /* 0x000fe400020006ff */
[----:B------:R-:W-:-:S03]  /*3e70*/  ISETP.LT.OR P2, PT, R6, 0x1, !P0 ;  /* 0x000000010600780c */ /* 0x000fc60004741670 */
[----:B------:R-:W-:-:S05]  /*3e80*/  HADD2.F32 R28, -RZ, R27.H0_H0 ;  /* 0x2000001bff1c7230 */ /* 0x000fca0000004100 */
[----:B------:R-:W-:-:S04]  /*3e90*/  FMUL R27, R28, R15 ;  /* 0x0000000f1c1b7220 */ /* 0x000fc80000400000 */
[----:B------:R-:W-:-:S05]  /*3ea0*/  FFMA R27, R130, R14, R27 ;  /* 0x0000000e821b7223 */ /* 0x000fca000000001b */
[----:B-1----:R-:W-:Y:S02]  /*3eb0*/  F2FP.SATFINITE.E4M3.F32.PACK_AB_MERGE_C R29, RZ, R27, RZ ;  /* 0x0000001bff1d723e */ /* 0x002fe400048070ff */
[----:B------:R-:W-:-:S03]  /*3ec0*/  PRMT R27, RZ, 0x7610, R27 ;  /* 0x00007610ff1b7816 */ /* 0x000fc6000000001b */
[----:B------:R1:W-:Y:S01]  /*3ed0*/  @!P1 STG.E.U8 desc[UR14][R20.64+0x1], R29 ;  /* 0x0000011d14009986 */ /* 0x0003e2000c10110e */
[----:B------:R-:W-:Y:S05]  /*3ee0*/  @P2 BRA `(.L_x_51) ;  /* 0x0000000000042947 */ /* 0x000fea0003800000 */
[----:B------:R0:W5:Y:S02]  /*3ef0*/  LDG.E.U8 R27, desc[UR14][R4.64+0x8] ;  /* 0x0000080e041b7981 */ /* 0x000164000c1e1100 */
.L_x_51:
[----:B------:R-:W-:Y:S05]  /*3f00*/  BSYNC B1 ;  /* 0x0000000000017941 */ /* 0x000fea0003800000 */
.L_x_50:
        /* <DEDUP_REMOVED lines=13> */
.L_x_53:
[----:B------:R-:W-:Y:S05]  /*3fe0*/  BSYNC B1 ;  /* 0x0000000000017941 */ /* 0x000fea0003800000 */
.L_x_52:
[----:B-----5:R-:W-:Y:S01]  /*3ff0*/  LOP3.LUT R27, R27, 0xff, RZ, 0xc0, !PT ;  /* 0x000000ff1b1b7812 */ /* 0x020fe200078ec0ff */
[----:B------:R-:W-:Y:S01]  /*4000*/  BSSY B1, `(.L_x_54) ;  /* 0x000000b000017945 */ /* 0x000fe20003800000 */
[----:B------:R-:W-:Y:S02]  /*4010*/  ISETP.LT.OR P0, PT, R6, 0x9, !P0 ;  /* 0x000000090600780c */ /* 0x000fe40004701670 */
[----:B------:R-:W-:-:S05]  /*4020*/  F2FP.F16.E4M3.UNPACK_B R27, R27 ;  /* 0x0000001bff1b723e */ /* 0x000fca00020006ff */
        /* <DEDUP_REMOVED lines=8> */
.L_x_55:
[----:B------:R-:W-:Y:S05]  /*40b0*/  BSYNC B1 ;  /* 0x0000000000017941 */ /* 0x000fea0003800000 */
.L_x_54:
        /* <DEDUP_REMOVED lines=12> */
.L_x_57:
[----:B------:R-:W-:Y:S05]  /*4180*/  BSYNC B1 ;  /* 0x0000000000017941 */ /* 0x000fea0003800000 */
.L_x_56:
        /* <DEDUP_REMOVED lines=13> */
.L_x_59:
[----:B------:R-:W-:Y:S05]  /*4260*/  BSYNC B1 ;  /* 0x0000000000017941 */ /* 0x000fea0003800000 */
.L_x_58:
        /* <DEDUP_REMOVED lines=13> */
.L_x_61:
[----:B------:R-:W-:Y:S05]  /*4340*/  BSYNC B1 ;  /* 0x0000000000017941 */ /* 0x000fea0003800000 */
.L_x_60:
        /* <DEDUP_REMOVED lines=12> */
.L_x_63:
[----:B------:R-:W-:Y:S05]  /*4410*/  BSYNC B1 ;  /* 0x0000000000017941 */ /* 0x000fea0003800000 */
.L_x_62:
        /* <DEDUP_REMOVED lines=12> */
.L_x_65:
[----:B------:R-:W-:Y:S05]  /*44e0*/  BSYNC B1 ;  /* 0x0000000000017941 */ /* 0x000fea0003800000 */
.L_x_64:
        /* <DEDUP_REMOVED lines=13> */
.L_x_67:
[----:B------:R-:W-:Y:S05]  /*45c0*/  BSYNC B1 ;  /* 0x0000000000017941 */ /* 0x000fea0003800000 */
.L_x_66:
        /* <DEDUP_REMOVED lines=13> */
.L_x_69:
[----:B------:R-:W-:Y:S05]  /*46a0*/  BSYNC B1 ;  /* 0x0000000000017941 */ /* 0x000fea0003800000 */
.L_x_68:
        /* <DEDUP_REMOVED lines=12> */
.L_x_71:
[----:B------:R-:W-:Y:S05]  /*4770*/  BSYNC B1 ;  /* 0x0000000000017941 */ /* 0x000fea0003800000 */
.L_x_70:
        /* <DEDUP_REMOVED lines=12> */
.L_x_73:
[----:B------:R-:W-:Y:S05]  /*4840*/  BSYNC B1 ;  /* 0x0000000000017941 */ /* 0x000fea0003800000 */
.L_x_72:
        /* <DEDUP_REMOVED lines=13> */
.L_x_75:
[----:B------:R-:W-:Y:S05]  /*4920*/  BSYNC B1 ;  /* 0x0000000000017941 */ /* 0x000fea0003800000 */
.L_x_74:
        /* <DEDUP_REMOVED lines=13> */
.L_x_77:
[----:B------:R-:W-:Y:S05]  /*4a00*/  BSYNC B1 ;  /* 0x0000000000017941 */ /* 0x000fea0003800000 */
.L_x_76:
        /* <DEDUP_REMOVED lines=12> */
.L_x_79:
[----:B------:R-:W-:Y:S05]  /*4ad0*/  BSYNC B1 ;  /* 0x0000000000017941 */ /* 0x000fea0003800000 */
.L_x_78:
        /* <DEDUP_REMOVED lines=12> */
.L_x_81:
[----:B------:R-:W-:Y:S05]  /*4ba0*/  BSYNC B1 ;  /* 0x0000000000017941 */ /* 0x000fea0003800000 */
.L_x_80:
        /* <DEDUP_REMOVED lines=13> */
.L_x_83:
[----:B------:R-:W-:Y:S05]  /*4c80*/  BSYNC B1 ;  /* 0x0000000000017941 */ /* 0x000fea0003800000 */
.L_x_82:
        /* <DEDUP_REMOVED lines=13> */
.L_x_85:
[----:B------:R-:W-:Y:S05]  /*4d60*/  BSYNC B1 ;  /* 0x0000000000017941 */ /* 0x000fea0003800000 */
.L_x_84:
        /* <DEDUP_REMOVED lines=12> */
.L_x_87:
[----:B------:R-:W-:Y:S05]  /*4e30*/  BSYNC B1 ;  /* 0x0000000000017941 */ /* 0x000fea0003800000 */
.L_x_86:
        /* <DEDUP_REMOVED lines=12> */
.L_x_89:
[----:B------:R-:W-:Y:S05]  /*4f00*/  BSYNC B1 ;  /* 0x0000000000017941 */ /* 0x000fea0003800000 */
.L_x_88:
        /* <DEDUP_REMOVED lines=13> */
.L_x_91:
[----:B------:R-:W-:Y:S05]  /*4fe0*/  BSYNC B1 ;  /* 0x0000000000017941 */ /* 0x000fea0003800000 */
.L_x_90:
        /* <DEDUP_REMOVED lines=13> */
.L_x_93:
[----:B------:R-:W-:Y:S05]  /*50c0*/  BSYNC B1 ;  /* 0x0000000000017941 */ /* 0x000fea0003800000 */
.L_x_92:
        /* <DEDUP_REMOVED lines=12> */
.L_x_95:
[----:B------:R-:W-:Y:S05]  /*5190*/  BSYNC B1 ;  /* 0x0000000000017941 */ /* 0x000fea0003800000 */
.L_x_94:
        /* <DEDUP_REMOVED lines=12> */
.L_x_97:
[----:B------:R-:W-:Y:S05]  /*5260*/  BSYNC B1 ;  /* 0x0000000000017941 */ /* 0x000fea0003800000 */
.L_x_96:
        /* <DEDUP_REMOVED lines=13> */
.L_x_99:
[----:B------:R-:W-:Y:S05]  /*5340*/  BSYNC B1 ;  /* 0x0000000000017941 */ /* 0x000fea0003800000 */
.L_x_98:
        /* <DEDUP_REMOVED lines=13> */
.L_x_101:
[----:B------:R-:W-:Y:S05]  /*5420*/  BSYNC B1 ;  /* 0x0000000000017941 */ /* 0x000fea0003800000 */
.L_x_100:
        /* <DEDUP_REMOVED lines=12> */
.L_x_103:
[----:B------:R-:W-:Y:S05]  /*54f0*/  BSYNC B1 ;  /* 0x0000000000017941 */ /* 0x000fea0003800000 */
.L_x_102:
        /* <DEDUP_REMOVED lines=12> */
.L_x_105:
[----:B------:R-:W-:Y:S05]  /*55c0*/  BSYNC B1 ;  /* 0x0000000000017941 */ /* 0x000fea0003800000 */
.L_x_104:
        /* <DEDUP_REMOVED lines=13> */
.L_x_107:
[----:B------:R-:W-:Y:S05]  /*56a0*/  BSYNC B1 ;  /* 0x0000000000017941 */ /* 0x000fea0003800000 */
.L_x_106:
        /* <DEDUP_REMOVED lines=13> */
.L_x_109:
[----:B------:R-:W-:Y:S05]  /*5780*/  BSYNC B1 ;  /* 0x0000000000017941 */ /* 0x000fea0003800000 */
.L_x_108:
        /* <DEDUP_REMOVED lines=12> */
.L_x_111:
[----:B------:R-:W-:Y:S05]  /*5850*/  BSYNC B1 ;  /* 0x0000000000017941 */ /* 0x000fea0003800000 */
.L_x_110:
        /* <DEDUP_REMOVED lines=12> */
.L_x_113:
[----:B------:R-:W-:Y:S05]  /*5920*/  BSYNC B1 ;  /* 0x0000000000017941 */ /* 0x000fea0003800000 */
.L_x_112:
        /* <DEDUP_REMOVED lines=13> */
.L_x_115:
[----:B------:R-:W-:Y:S05]  /*5a00*/  BSYNC B1 ;  /* 0x0000000000017941 */ /* 0x000fea0003800000 */
.L_x_114:
        /* <DEDUP_REMOVED lines=13> */
.L_x_117:
[----:B------:R-:W-:Y:S05]  /*5ae0*/  BSYNC B1 ;  /* 0x0000000000017941 */ /* 0x000fea0003800000 */
.L_x_116:
        /* <DEDUP_REMOVED lines=12> */
.L_x_119:
[----:B------:R-:W-:Y:S05]  /*5bb0*/  BSYNC B1 ;  /* 0x0000000000017941 */ /* 0x000fea0003800000 */
.L_x_118:
        /* <DEDUP_REMOVED lines=12> */
.L_x_121:
[----:B------:R-:W-:Y:S05]  /*5c80*/  BSYNC B1 ;  /* 0x0000000000017941 */ /* 0x000fea0003800000 */
.L_x_120:
        /* <DEDUP_REMOVED lines=13> */
.L_x_123:
[----:B------:R-:W-:Y:S05]  /*5d60*/  BSYNC B1 ;  /* 0x0000000000017941 */ /* 0x000fea0003800000 */
.L_x_122:
        /* <DEDUP_REMOVED lines=13> */
.L_x_125:
[----:B------:R-:W-:Y:S05]  /*5e40*/  BSYNC B1 ;  /* 0x0000000000017941 */ /* 0x000fea0003800000 */
.L_x_124:
        /* <DEDUP_REMOVED lines=12> */
.L_x_127:
[----:B------:R-:W-:Y:S05]  /*5f10*/  BSYNC B1 ;  /* 0x0000000000017941 */ /* 0x000fea0003800000 */
.L_x_126:
        /* <DEDUP_REMOVED lines=12> */
.L_x_129:
[----:B------:R-:W-:Y:S05]  /*5fe0*/  BSYNC B1 ;  /* 0x0000000000017941 */ /* 0x000fea0003800000 */
.L_x_128:
        /* <DEDUP_REMOVED lines=13> */
.L_x_131:
[----:B------:R-:W-:Y:S05]  /*60c0*/  BSYNC B1 ;  /* 0x0000000000017941 */ /* 0x000fea0003800000 */
.L_x_130:
        /* <DEDUP_REMOVED lines=13> */
.L_x_133:
[----:B------:R-:W-:Y:S05]  /*61a0*/  BSYNC B1 ;  /* 0x0000000000017941 */ /* 0x000fea0003800000 */
.L_x_132:
        /* <DEDUP_REMOVED lines=12> */
.L_x_135:
[----:B------:R-:W-:Y:S05]  /*6270*/  BSYNC B1 ;  /* 0x0000000000017941 */ /* 0x000fea0003800000 */
.L_x_134:
        /* <DEDUP_REMOVED lines=12> */
.L_x_137:
[----:B------:R-:W-:Y:S05]  /*6340*/  BSYNC B1 ;  /* 0x0000000000017941 */ /* 0x000fea0003800000 */
.L_x_136:
        /* <DEDUP_REMOVED lines=13> */
.L_x_139:
[----:B------:R-:W-:Y:S05]  /*6420*/  BSYNC B1 ;  /* 0x0000000000017941 */ /* 0x000fea0003800000 */
.L_x_138:
        /* <DEDUP_REMOVED lines=13> */
.L_x_141:
[----:B------:R-:W-:Y:S05]  /*6500*/  BSYNC B1 ;  /* 0x0000000000017941 */ /* 0x000fea0003800000 */
.L_x_140:
        /* <DEDUP_REMOVED lines=12> */
.L_x_143:
[----:B------:R-:W-:Y:S05]  /*65d0*/  BSYNC B1 ;  /* 0x0000000000017941 */ /* 0x000fea0003800000 */
.L_x_142:
        /* <DEDUP_REMOVED lines=12> */
.L_x_145:
[----:B------:R-:W-:Y:S05]  /*66a0*/  BSYNC B1 ;  /* 0x0000000000017941 */ /* 0x000fea0003800000 */
.L_x_144:
        /* <DEDUP_REMOVED lines=13> */
.L_x_147:
[----:B------:R-:W-:Y:S05]  /*6780*/  BSYNC B1 ;  /* 0x0000000000017941 */ /* 0x000fea0003800000 */
.L_x_146:
[----:B-----5:R-:W-:Y:S01]  /*6790*/  LOP3.LUT R27, R27, 0xff, RZ, 0xc0, !PT ;  /* 0x000000ff1b1b7812 */ /* 0x020fe200078ec0ff */
[----:B------:R-:W-:Y:S01]  /*67a0*/  BSSY B1, `(.L_x_148) ;  /* 0x000000c000017945 */ /* 0x000fe20003800000 */
[----:B------:R-:W-:Y:S02]  /*67b0*/  ISETP.GE.AND P1, PT, R26, 0x6a, PT ;  /* 0x0000006a1a00780c */ /* 0x000fe40003f26270 */
[----:B------:R-:W-:Y:S02]  /*67c0*/  F2FP.F16.E4M3.UNPACK_B R27, R27 ;  /* 0x0000001bff1b723e */ /* 0x000fe400020006ff */
[----:B------:R-:W-:Y:S02]  /*67d0*/  ISETP.LT.OR P4, PT, R6, 0x1, !P1 ;  /* 0x000000010600780c */ /* 0x000fe40004f81670 */
[----:B------:R-:W-:Y:S01]  /*67e0*/  PRMT R26, RZ, 0x7610, R26 ;  /* 0x00007610ff1a7816 */ /* 0x000fe2000000001a */
[----:B------:R-:W-:-:S05]  /*67f0*/  HADD2.F32 R28, -RZ, R27.H0_H0 ;  /* 0x2000001bff1c7230 */ /* 0x000fca0000004100 */
[----:B------:R-:W-:-:S04]  /*6800*/  FMUL R28, R28, R15 ;  /* 0x0000000f1c1c7220 */ /* 0x000fc80000400000 */
[----:B------:R-:W-:-:S05]  /*6810*/  FFMA R28, R81, R14, R28 ;  /* 0x0000000e511c7223 */ /* 0x000fca000000001c */
[----:B------:R-:W-:-:S05]  /*6820*/  F2FP.SATFINITE.E4M3.F32.PACK_AB_MERGE_C R27, RZ, R28, RZ ;  /* 0x0000001cff1b723e */ /* 0x000fca00048070ff */
[----:B------:R0:W-:Y:S01]  /*6830*/  @!P2 STG.E.U8 desc[UR14][R18.64+0x68], R27 ;  /* 0x0000681b1200a986 */ /* 0x0001e2000c10110e */
[----:B------:R-:W-:Y:S05]  /*6840*/  @P4 BRA `(.L_x_149) ;  /* 0x0000000000044947 */ /* 0x000fea0003800000 */
[----:B------:R0:W5:Y:S02]  /*6850*/  LDG.E.U8 R26, desc[UR14][R4.64+0x69] ;  /* 0x0000690e041a7981 */ /* 0x000164000c1e1100 */
.L_x_149:
[----:B------:R-:W-:Y:S05]  /*6860*/  BSYNC B1 ;  /* 0x0000000000017941 */ /* 0x000fea0003800000 */
.L_x_148:
[----:B-----5:R-:W-:Y:S01]  /*6870*/  LOP3.LUT R26, R26, 0xff, RZ, 0xc0, !PT ;  /* 0x000000ff1a1a7812 */ /* 0x020fe200078ec0ff */
[----:B------:R-:W-:Y:S01]  /*6880*/  BSSY B1, `(.L_x_150) ;  /* 0x000000b000017945 */ /* 0x000fe20003800000 */
[----:B------:R-:W-:Y:S02]  /*6890*/  ISETP.LT.OR P0, PT, R6, 0x9, !P0 ;  /* 0x000000090600780c */ /* 0x000fe40004701670 */
[----:B------:R-:W-:Y:S02]  /*68a0*/  F2FP.F16.E4M3.UNPACK_B R26, R26 ;  /* 0x0000001aff1a723e */ /* 0x000fe400020006ff */
[----:B0-2---:R-:W-:-:S03]  /*68b0*/  PRMT R4, RZ, 0x7610, R4 ;  /* 0x00007610ff047816 */ /* 0x005fc60000000004 */
[----:B------:R-:W-:-:S05]  /*68c0*/  HADD2.F32 R26, -RZ, R26.H0_H0 ;  /* 0x2000001aff1a7230 */ /* 0x000fca0000004100 */
[----:B------:R-:W-:-:S04]  /*68d0*/  FMUL R5, R26, R15 ;  /* 0x0000000f1a057220 */ /* 0x000fc80000400000 */
[----:B------:R-:W-:-:S05]  /*68e0*/  FFMA R5, R80, R14, R5 ;  /* 0x0000000e50057223 */ /* 0x000fca0000000005 */
[----:B------:R-:W-:-:S05]  /*68f0*/  F2FP.SATFINITE.E4M3.F32.PACK_AB_MERGE_C R5, RZ, R5, RZ ;  /* 0x00000005ff05723e */ /* 0x000fca00048070ff */
[----:B------:R0:W-:Y:S01]  /*6900*/  @!P4 STG.E.U8 desc[UR14][R18.64+0x69], R5 ;  /* 0x000069051200c986 */ /* 0x0001e2000c10110e */
[----:B------:R-:W-:Y:S05]  /*6910*/  @P0 BRA `(.L_x_151) ;  /* 0x0000000000040947 */ /* 0x000fea0003800000 */
[----:B------:R2:W5:Y:S02]  /*6920*/  LDG.E.U8 R4, desc[UR14][R24.64+0x68] ;  /* 0x0000680e18047981 */ /* 0x000564000c1e1100 */
.L_x_151:
[----:B------:R-:W-:Y:S05]  /*6930*/  BSYNC B1 ;  /* 0x0000000000017941 */ /* 0x000fea0003800000 */
.L_x_150:
[----:B-----5:R-:W-:Y:S01]  /*6940*/  LOP3.LUT R4, R4, 0xff, RZ, 0xc0, !PT ;  /* 0x000000ff04047812 */ /* 0x020fe200078ec0ff */
[----:B------:R-:W-:Y:S01]  /*6950*/  BSSY B1, `(.L_x_152) ;  /* 0x000000b000017945 */ /* 0x000fe20003800000 */
[----:B------:R-:W-:Y:S02]  /*6960*/  ISETP.LT.OR P1, PT, R6, 0x9, !P1 ;  /* 0x000000090600780c */ /* 0x000fe40004f21670 */
[----:B------:R-:W-:-:S05]  /*6970*/  F2FP.F16.E4M3.UNPACK_B R4, R4 ;  /* 0x00000004ff04723e */ /* 0x000fca00020006ff */
[----:B------:R-:W-:-:S05]  /*6980*/  HADD2.F32 R4, -RZ, R4.H0_H0 ;  /* 0x20000004ff047230 */ /* 0x000fca0000004100 */
[----:B------:R-:W-:-:S04]  /*6990*/  FMUL R4, R4, R15 ;  /* 0x0000000f04047220 */ /* 0x000fc80000400000 */
[----:B------:R-:W-:-:S05]  /*69a0*/  FFMA R4, R23, R14, R4 ;  /* 0x0000000e17047223 */ /* 0x000fca0000000004 */
[----:B0-----:R-:W-:Y:S02]  /*69b0*/  F2FP.SATFINITE.E4M3.F32.PACK_AB_MERGE_C R5, RZ, R4, RZ ;  /* 0x00000004ff05723e */ /* 0x001fe400048070ff */
[----:B------:R-:W-:-:S03]  /*69c0*/  PRMT R4, RZ, 0x7610, R4 ;  /* 0x00007610ff047816 */ /* 0x000fc60000000004 */
[----:B------:R0:W-:Y:S01]  /*69d0*/  @!P0 STG.E.U8 desc[UR14][R20.64+0x68], R5 ;  /* 0x0000680514008986 */ /* 0x0001e2000c10110e */
[----:B------:R-:W-:Y:S05]  /*69e0*/  @P1 BRA `(.L_x_153) ;  /* 0x0000000000041947 */ /* 0x000fea0003800000 */
[----:B------:R0:W5:Y:S02]  /*69f0*/  LDG.E.U8 R4, desc[UR14][R24.64+0x69] ;  /* 0x0000690e18047981 */ /* 0x000164000c1e1100 */
.L_x_153:
[----:B------:R-:W-:Y:S05]  /*6a00*/  BSYNC B1 ;  /* 0x0000000000017941 */ /* 0x000fea0003800000 */
.L_x_152:
[----:B------:R-:W-:Y:S05]  /*6a10*/  @P1 BRA `(.L_x_154) ;  /* 0x0000001000101947 */ /* 0x000fea0003800000 */
[----:B-----5:R-:W-:-:S04]  /*6a20*/  LOP3.LUT R4, R4, 0xff, RZ, 0xc0, !PT ;  /* 0x000000ff04047812 */ /* 0x020fc800078ec0ff */
[----:B------:R-:W-:-:S05]  /*6a30*/  F2FP.F16.E4M3.UNPACK_B R4, R4 ;  /* 0x00000004ff04723e */ /* 0x000fca00020006ff */
[----:B------:R-:W-:-:S05]  /*6a40*/  HADD2.F32 R4, -RZ, R4.H0_H0 ;  /* 0x20000004ff047230 */ /* 0x000fca0000004100 */
[----:B0-----:R-:W-:-:S04]  /*6a50*/  FMUL R5, R4, R15 ;  /* 0x0000000f04057220 */ /* 0x001fc80000400000 */
[----:B------:R-:W-:-:S05]  /*6a60*/  FFMA R5, R22, R14, R5 ;  /* 0x0000000e16057223 */ /* 0x000fca0000000005 */
[----:B------:R-:W-:-:S05]  /*6a70*/  F2FP.SATFINITE.E4M3.F32.PACK_AB_MERGE_C R5, RZ, R5, RZ ;  /* 0x00000005ff05723e */ /* 0x000fca00048070ff */
[----:B------:R0:W-:Y:S01]  /*6a80*/  STG.E.U8 desc[UR14][R20.64+0x69], R5 ;  /* 0x0000690514007986 */ /* 0x0001e2000c10110e */
[----:B------:R-:W-:Y:S05]  /*6a90*/  BRA `(.L_x_154) ;  /* 0x0000000c00f07947 */ /* 0x000fea0003800000 */
.L_x_41:
[----:B------:R-:W-:Y:S01]  /*6aa0*/  ISETP.GE.AND P0, PT, R26, 0x2, PT ;  /* 0x000000021a00780c */ /* 0x000fe20003f06270 */
[-C--:B--2---:R-:W-:Y:S01]  /*6ab0*/  FMUL R132, R132, R14.reuse ;  /* 0x0000000e84847220 */ /* 0x084fe20000400000 */
[----:B------:R-:W-:Y:S01]  /*6ac0*/  ISETP.GE.AND P1, PT, R26, 0x1, PT ;  /* 0x000000011a00780c */ /* 0x000fe20003f26270 */
[-C--:B------:R-:W-:Y:S01]  /*6ad0*/  FMUL R133, R133, R14.reuse ;  /* 0x0000000e85857220 */ /* 0x080fe20000400000 */
[----:B------:R-:W-:Y:S01]  /*6ae0*/  ISETP.LT.OR P4, PT, R6, 0x1, !P0 ;  /* 0x000000010600780c */ /* 0x000fe20004781670 */
[-C--:B------:R-:W-:Y:S01]  /*6af0*/  FMUL R130, R130, R14.reuse ;  /* 0x0000000e82827220 */ /* 0x080fe20000400000 */
[----:B------:R-:W-:Y:S01]  /*6b00*/  ISETP.LT.OR P2, PT, R6, 0x1, !P1 ;  /* 0x000000010600780c */ /* 0x000fe20004f41670 */
[----:B------:R-:W-:Y:S01]  /*6b10*/  FMUL R131, R131, R14 ;  /* 0x0000000e83837220 */ /* 0x000fe20000400000 */
[----:B------:R-:W-:Y:S01]  /*6b20*/  F2FP.SATFINITE.E4M3.F32.PACK_AB_MERGE_C R5, RZ, R132, RZ ;  /* 0x00000084ff05723e */ /* 0x000fe200048070ff */
[-C--:B------:R-:W-:Y:S01]  /*6b30*/  FMUL R129, R129, R14.reuse ;  /* 0x0000000e81817220 */ /* 0x080fe20000400000 */
[----:B------:R-:W-:Y:S01]  /*6b40*/  F2FP.SATFINITE.E4M3.F32.PACK_AB_MERGE_C R133, RZ, R133, RZ ;  /* 0x00000085ff85723e */ /* 0x000fe200048070ff */
[-C--:B------:R-:W-:Y:S01]  /*6b50*/  FMUL R128, R128, R14.reuse ;  /* 0x0000000e80807220 */ /* 0x080fe20000400000 */
[C---:B------:R-:W-:Y:S01]  /*6b60*/  ISETP.LT.OR P0, PT, R6.reuse, 0x9, !P0 ;  /* 0x000000090600780c */ /* 0x040fe20004701670 */
[-C--:B------:R-:W-:Y:S01]  /*6b70*/  FMUL R127, R127, R14.reuse ;  /* 0x0000000e7f7f7220 */ /* 0x080fe20000400000 */
[----:B------:R-:W-:Y:S01]  /*6b80*/  ISETP.LT.OR P1, PT, R6, 0x9, !P1 ;  /* 0x000000090600780c */ /* 0x000fe20004f21670 */
[-C--:B------:R-:W-:Y:S01]  /*6b90*/  FMUL R126, R126, R14.reuse ;  /* 0x0000000e7e7e7220 */ /* 0x080fe20000400000 */
[----:B------:R-:W-:Y:S01]  /*6ba0*/  F2FP.SATFINITE.E4M3.F32.PACK_AB_MERGE_C R131, RZ, R131, RZ ;  /* 0x00000083ff83723e */ /* 0x000fe200048070ff */
[----:B------:R0:W-:Y:S01]  /*6bb0*/  @!P4 STG.E.U8 desc[UR14][R18.64+0x1], R5 ;  /* 0x000001051200c986 */ /* 0x0001e2000c10110e */
[C---:B------:R-:W-:Y:S01]  /*6bc0*/  ISETP.GE.AND P4, PT, R26.reuse, 0x9, PT ;  /* 0x000000091a00780c */ /* 0x040fe20003f86270 */
[-C--:B------:R-:W-:Y:S01]  /*6bd0*/  FMUL R125, R125, R14.reuse ;  /* 0x0000000e7d7d7220 */ /* 0x080fe20000400000 */
[----:B------:R-:W-:Y:S01]  /*6be0*/  F2FP.SATFINITE.E4M3.F32.PACK_AB_MERGE_C R129, RZ, R129, RZ ;  /* 0x00000081ff81723e */ /* 0x000fe200048070ff */
[----:B------:R-:W-:Y:S01]  /*6bf0*/  @!P2 STG.E.U8 desc[UR14][R18.64], R133 ;  /* 0x000000851200a986 */ /* 0x000fe2000c10110e */
[----:B------:R-:W-:Y:S01]  /*6c00*/  ISETP.GE.AND P2, PT, R26, 0xa, PT ;  /* 0x0000000a1a00780c */ /* 0x000fe20003f46270 */
[-C--:B------:R-:W-:Y:S01]  /*6c10*/  FMUL R124, R124, R14.reuse ;  /* 0x0000000e7c7c7220 */ /* 0x080fe20000400000 */
[C---:B------:R-:W-:Y:S01]  /*6c20*/  ISETP.LT.OR P5, PT, R6.reuse, 0x1, !P4 ;  /* 0x000000010600780c */ /* 0x040fe200067a1670 */
[-C--:B------:R-:W-:Y:S01]  /*6c30*/  FMUL R123, R123, R14.reuse ;  /* 0x0000000e7b7b7220 */ /* 0x080fe20000400000 */
[C---:B------:R-:W-:Y:S01]  /*6c40*/  ISETP.LT.OR P6, PT, R6.reuse, 0x1, !P2 ;  /* 0x000000010600780c */ /* 0x040fe200057c1670 */
[----:B------:R-:W-:Y:S01]  /*6c50*/  @!P1 STG.E.U8 desc[UR14][R20.64], R131 ;  /* 0x0000008314009986 */ /* 0x000fe2000c10110e */
[----:B------:R-:W-:Y:S01]  /*6c60*/  ISETP.LT.OR P4, PT, R6, 0x9, !P4 ;  /* 0x000000090600780c */ /* 0x000fe20006781670 */
[----:B------:R-:W-:Y:S01]  /*6c70*/  FMUL R122, R122, R14 ;  /* 0x0000000e7a7a7220 */ /* 0x000fe20000400000 */
[----:B0-----:R-:W-:Y:S01]  /*6c80*/  F2FP.SATFINITE.E4M3.F32.PACK_AB_MERGE_C R5, RZ, R130, RZ ;  /* 0x00000082ff05723e */ /* 0x001fe200048070ff */
[----:B------:R-:W-:Y:S01]  /*6c90*/  FMUL R121, R121, R14 ;  /* 0x0000000e79797220 */ /* 0x000fe20000400000 */
[----:B------:R-:W-:Y:S01]  /*6ca0*/  F2FP.SATFINITE.E4M3.F32.PACK_AB_MERGE_C R25, RZ, R128, RZ ;  /* 0x00000080ff19723e */ /* 0x000fe200048070ff */
[-C--:B------:R-:W-:Y:S01]  /*6cb0*/  FMUL R120, R120, R14.reuse ;  /* 0x0000000e78787220 */ /* 0x080fe20000400000 */
[----:B------:R-:W-:Y:S01]  /*6cc0*/  ISETP.LT.OR P2, PT, R6, 0x9, !P2 ;  /* 0x000000090600780c */ /* 0x000fe20005741670 */
[----:B------:R0:W-:Y:S01]  /*6cd0*/  @!P0 STG.E.U8 desc[UR14][R20.64+0x1], R5 ;  /* 0x0000010514008986 */ /* 0x0001e2000c10110e */
[C---:B------:R-:W-:Y:S01]  /*6ce0*/  ISETP.GE.AND P0, PT, R26.reuse, 0x11, PT ;  /* 0x000000111a00780c */ /* 0x040fe20003f06270 */
[-C--:B------:R-:W-:Y:S01]  /*6cf0*/  FMUL R119, R119, R14.reuse ;  /* 0x0000000e77777220 */ /* 0x080fe20000400000 */
[----:B------:R-:W-:Y:S01]  /*6d00*/  ISETP.GE.AND P1, PT, R26, 0x12, PT ;  /* 0x000000121a00780c */ /* 0x000fe20003f26270 */
[----:B------:R-:W-:Y:S01]  /*6d10*/  @!P5 STG.E.U8 desc[UR14][R18.64+0x8], R129 ;  /* 0x000008811200d986 */ /* 0x000fe2000c10110e */
[----:B------:R-:W-:Y:S01]  /*6d20*/  ISETP.LT.OR P5, PT, R6, 0x1, !P0 ;  /* 0x000000010600780c */ /* 0x000fe200047a1670 */
[-C--:B------:R-:W-:Y:S01]  /*6d30*/  FMUL R118, R118, R14.reuse ;  /* 0x0000000e76767220 */ /* 0x080fe20000400000 */
[----:B------:R-:W-:Y:S01]  /*6d40*/  F2FP.SATFINITE.E4M3.F32.PACK_AB_MERGE_C R127, RZ, R127, RZ ;  /* 0x0000007fff7f723e */ /* 0x000fe200048070ff */
[----:B------:R1:W-:Y:S01]  /*6d50*/  @!P6 STG.E.U8 desc[UR14][R18.64+0x9], R25 ;  /* 0x000009191200e986 */ /* 0x0003e2000c10110e */
[----:B------:R-:W-:Y:S01]  /*6d60*/  ISETP.LT.OR P6, PT, R6, 0x1, !P1 ;  /* 0x000000010600780c */ /* 0x000fe20004fc1670 */
[----:B------:R-:W-:Y:S01]  /*6d70*/  FMUL R117, R117, R14 ;  /* 0x0000000e75757220 */ /* 0x000fe20000400000 */
[----:B------:R-:W-:Y:S01]  /*6d80*/  F2FP.SATFINITE.E4M3.F32.PACK_AB_MERGE_C R125, RZ, R125, RZ ;  /* 0x0000007dff7d723e */ /* 0x000fe200048070ff */
[----:B------:R-:W-:Y:S01]  /*6d90*/  @!P4 STG.E.U8 desc[UR14][R20.64+0x8], R127 ;  /* 0x0000087f1400c986 */ /* 0x000fe2000c10110e */
[----:B0-----:R-:W-:Y:S01]  /*6da0*/  F2FP.SATFINITE.E4M3.F32.PACK_AB_MERGE_C R5, RZ, R126, RZ ;  /* 0x0000007eff05723e */ /* 0x001fe200048070ff */
[-C--:B------:R-:W-:Y:S01]  /*6db0*/  FMUL R116, R116, R14.reuse ;  /* 0x0000000e74747220 */ /* 0x080fe20000400000 */
[----:B------:R-:W-:Y:S01]  /*6dc0*/  ISETP.GE.AND P4, PT, R26, 0x19, PT ;  /* 0x000000191a00780c */ /* 0x000fe20003f86270 */
[-C--:B------:R-:W-:Y:S01]  /*6dd0*/  FMUL R115, R115, R14.reuse ;  /* 0x0000000e73737220 */ /* 0x080fe20000400000 */
[C---:B------:R-:W-:Y:S01]  /*6de0*/  ISETP.LT.OR P0, PT, R6.reuse, 0x9, !P0 ;  /* 0x000000090600780c */ /* 0x040fe20004701670 */
[----:B------:R0:W-:Y:S01]  /*6df0*/  @!P2 STG.E.U8 desc[UR14][R20.64+0x9], R5 ;  /* 0x000009051400a986 */ /* 0x0001e2000c10110e */
[----:B------:R-:W-:Y:S01]  /*6e00*/  ISETP.LT.OR P1, PT, R6, 0x9, !P1 ;  /* 0x000000090600780c */ /* 0x000fe20004f21670 */
[----:B------:R-:W-:Y:S01]  /*6e10*/  FMUL R114, R114, R14 ;  /* 0x0000000e72727220 */ /* 0x000fe20000400000 */
[----:B-1----:R-:W-:Y:S01]  /*6e20*/  F2FP.SATFINITE.E4M3.F32.PACK_AB_MERGE_C R25, RZ, R124, RZ ;  /* 0x0000007cff19723e */ /* 0x002fe200048070ff */
[----:B------:R-:W-:Y:S01]  /*6e30*/  @!P5 STG.E.U8 desc[UR14][R18.64+0x10], R125 ;  /* 0x0000107d1200d986 */ /* 0x000fe2000c10110e */
[----:B------:R-:W-:Y:S01]  /*6e40*/  ISETP.GE.AND P2, PT, R26, 0x1a, PT ;  /* 0x0000001a1a00780c */ /* 0x000fe20003f46270 */
[-C--:B------:R-:W-:Y:S01]  /*6e50*/  FMUL R113, R113, R14.reuse ;  /* 0x0000000e71717220 */ /* 0x080fe20000400000 */
[C---:B------:R-:W-:Y:S01]  /*6e60*/  ISETP.LT.OR P5, PT, R6.reuse, 0x1, !P4 ;  /* 0x000000010600780c */ /* 0x040fe200067a1670 */
[----:B------:R1:W-:Y:S01]  /*6e70*/  @!P6 STG.E.U8 desc[UR14][R18.64+0x11], R25 ;  /* 0x000011191200e986 */ /* 0x0003e2000c10110e */
[----:B------:R-:W-:Y:S01]  /*6e80*/  ISETP.LT.OR P6, PT, R6, 0x1, !P2 ;  /* 0x000000010600780c */ /* 0x000fe200057c1670 */
[-C--:B------:R-:W-:Y:S01]  /*6e90*/  FMUL R112, R112, R14.reuse ;  /* 0x0000000e70707220 */ /* 0x080fe20000400000 */
[----:B------:R-:W-:Y:S01]  /*6ea0*/  F2FP.SATFINITE.E4M3.F32.PACK_AB_MERGE_C R123, RZ, R123, RZ ;  /* 0x0000007bff7b723e */ /* 0x000fe200048070ff */
[----:B------:R-:W-:Y:S01]  /*6eb0*/  FMUL R111, R111, R14 ;  /* 0x0000000e6f6f7220 */ /* 0x000fe20000400000 */
[----:B0-----:R-:W-:Y:S01]  /*6ec0*/  F2FP.SATFINITE.E4M3.F32.PACK_AB_MERGE_C R5, RZ, R122, RZ ;  /* 0x0000007aff05723e */ /* 0x001fe200048070ff */
[-C--:B------:R-:W-:Y:S01]  /*6ed0*/  FMUL R110, R110, R14.reuse ;  /* 0x0000000e6e6e7220 */ /* 0x080fe20000400000 */
[----:B------:R-:W-:Y:S01]  /*6ee0*/  F2FP.SATFINITE.E4M3.F32.PACK_AB_MERGE_C R121, RZ, R121, RZ ;  /* 0x00000079ff79723e */ /* 0x000fe200048070ff */
[----:B------:R-:W-:Y:S01]  /*6ef0*/  @!P0 STG.E.U8 desc[UR14][R20.64+0x10], R123 ;  /* 0x0000107b14008986 */ /* 0x000fe2000c10110e */
[----:B------:R-:W-:Y:S01]  /*6f00*/  ISETP.GE.AND P0, PT, R26, 0x21, PT ;  /* 0x000000211a00780c */ /* 0x000fe20003f06270 */
[----:B------:R-:W-:Y:S01]  /*6f10*/  FMUL R109, R109, R14 ;  /* 0x0000000e6d6d7220 */ /* 0x000fe20000400000 */
[----:B------:R-:W-:Y:S01]  /*6f20*/  ISETP.LT.OR P4, PT, R6, 0x9, !P4 ;  /* 0x000000090600780c */ /* 0x000fe20006781670 */
[----:B------:R0:W-:Y:S01]  /*6f30*/  @!P1 STG.E.U8 desc[UR14][R20.64+0x11], R5 ;  /* 0x0000110514009986 */ /* 0x0001e2000c10110e */
[----:B-1----:R-:W-:Y:S01]  /*6f40*/  F2FP.SATFINITE.E4M3.F32.PACK_AB_MERGE_C R25, RZ, R120, RZ ;  /* 0x00000078ff19723e */ /* 0x002fe200048070ff */
[-C--:B------:R-:W-:Y:S01]  /*6f50*/  FMUL R108, R108, R14.reuse ;  /* 0x0000000e6c6c7220 */ /* 0x080fe20000400000 */
[----:B------:R-:W-:Y:S01]  /*6f60*/  ISETP.LT.OR P2, PT, R6, 0x9, !P2 ;  /* 0x000000090600780c */ /* 0x000fe20005741670 */
        /* <DEDUP_REMOVED lines=13> */
[C---:B------:R-:W-:Y:S01]  /*7040*/  ISETP.LT.OR P0, PT, R6.reuse, 0x9, !P0 ;  /* 0x000000090600780c */ /* 0x040fe20004701670 */
[----:B------:R-:W-:Y:S01]  /*7050*/  FMUL R103, R103, R14 ;  /* 0x0000000e67677220 */ /* 0x000fe20000400000 */
[----:B------:R-:W-:Y:S01]  /*7060*/  ISETP.LT.OR P5, PT, R6, 0x9, !P5 ;  /* 0x000000090600780c */ /* 0x000fe20006fa1670 */
[----:B------:R0:W-:Y:S01]  /*7070*/  @!P2 STG.E.U8 desc[UR14][R20.64+0x19], R5 ;  /* 0x000019051400a986 */ /* 0x0001e2000c10110e */
[----:B-1----:R-:W-:Y:S01]  /*7080*/  F2FP.SATFINITE.E4M3.F32.PACK_AB_MERGE_C R25, RZ, R116, RZ ;  /* 0x00000074ff19723e */ /* 0x002fe200048070ff */
[-C--:B------:R-:W-:Y:S01]  /*7090*/  FMUL R102, R102, R14.reuse ;  /* 0x0000000e66667220 */ /* 0x080fe20000400000 */
[----:B------:R-:W-:Y:S01]  /*70a0*/  F2FP.SATFINITE.E4M3.F32.PACK_AB_MERGE_C R115, RZ, R115, RZ ;  /* 0x00000073ff73723e */ /* 0x000fe200048070ff */
[----:B------:R-:W-:Y:S01]  /*70b0*/  @!P1 STG.E.U8 desc[UR14][R18.64+0x20], R117 ;  /* 0x0000207512009986 */ /* 0x000fe2000c10110e */
[C---:B------:R-:W-:Y:S01]  /*70c0*/  ISETP.GE.AND P1, PT, R26.reuse, 0x2a, PT ;  /* 0x0000002a1a00780c */ /* 0x040fe20003f26270 */
[-C--:B------:R-:W-:Y:S01]  /*70d0*/  FMUL R101, R101, R14.reuse ;  /* 0x0000000e65657220 */ /* 0x080fe20000400000 */
[----:B------:R-:W-:Y:S01]  /*70e0*/  F2FP.SATFINITE.E4M3.F32.PACK_AB_MERGE_C R113, RZ, R113, RZ ;  /* 0x00000071ff71723e */ /* 0x000fe200048070ff */
[----:B------:R1:W-:Y:S01]  /*70f0*/  @!P6 STG.E.U8 desc[UR14][R18.64+0x21], R25 ;  /* 0x000021191200e986 */ /* 0x0003e2000c10110e */
[----:B------:R-:W-:Y:S01]  /*7100*/  ISETP.GE.AND P6, PT, R26, 0x29, PT ;  /* 0x000000291a00780c */ /* 0x000fe20003fc6270 */
[-C--:B------:R-:W-:Y:S01]  /*7110*/  FMUL R100, R100, R14.reuse ;  /* 0x0000000e64647220 */ /* 0x080fe20000400000 */
[C---:B------:R-:W-:Y:S01]  /*7120*/  ISETP.LT.OR P4, PT, R6.reuse, 0x1, !P1 ;  /* 0x000000010600780c */ /* 0x040fe20004f81670 */
[----:B------:R-:W-:Y:S01]  /*7130*/  @!P0 STG.E.U8 desc[UR14][R20.64+0x20], R115 ;  /* 0x0000207314008986 */ /* 0x000fe2000c10110e */
[----:B------:R-:W-:Y:S01]  /*7140*/  ISETP.LT.OR P2, PT, R6, 0x1, !P6 ;  /* 0x000000010600780c */ /* 0x000fe20007741670 */
[----:B------:R-:W-:Y:S01]  /*7150*/  FMUL R99, R99, R14 ;  /* 0x0000000e63637220 */ /* 0x000fe20000400000 */
[----:B0-----:R-:W-:Y:S01]  /*7160*/  F2FP.SATFINITE.E4M3.F32.PACK_AB_MERGE_C R5, RZ, R114, RZ ;  /* 0x00000072ff05723e */ /* 0x001fe200048070ff */
[-C--:B------:R-:W-:Y:S01]  /*7170*/  FMUL R98, R98, R14.reuse ;  /* 0x0000000e62627220 */ /* 0x080fe20000400000 */
[----:B------:R-:W-:Y:S01]  /*7180*/  ISETP.LT.OR P0, PT, R6, 0x9, !P6 ;  /* 0x000000090600780c */ /* 0x000fe20007701670 */
[----:B------:R-:W-:Y:S01]  /*7190*/  FMUL R96, R96, R14 ;  /* 0x0000000e60607220 */ /* 0x000fe20000400000 */
[----:B------:R-:W-:Y:S01]  /*71a0*/  ISETP.LT.OR P1, PT, R6, 0x9, !P1 ;  /* 0x000000090600780c */ /* 0x000fe20004f21670 */
[----:B------:R0:W-:Y:S01]  /*71b0*/  @!P5 STG.E.U8 desc[UR14][R20.64+0x21], R5 ;  /* 0x000021051400d986 */ /* 0x0001e2000c10110e */
[----:B-1----:R-:W-:Y:S01]  /*71c0*/  F2FP.SATFINITE.E4M3.F32.PACK_AB_MERGE_C R25, RZ, R112, RZ ;  /* 0x00000070ff19723e */ /* 0x002fe200048070ff */
[-C--:B------:R-:W-:Y:S01]  /*71d0*/  FMUL R97, R97, R14.reuse ;  /* 0x0000000e61617220 */ /* 0x080fe20000400000 */
[----:B------:R-:W-:Y:S01]  /*71e0*/  F2FP.SATFINITE.E4M3.F32.PACK_AB_MERGE_C R111, RZ, R111, RZ ;  /* 0x0000006fff6f723e */ /* 0x000fe200048070ff */
        /* <DEDUP_REMOVED lines=11> */
[C---:B------:R-:W-:Y:S01]  /*72a0*/  ISETP.LT.OR P5, PT, R6.reuse, 0x1, !P4 ;  /* 0x000000010600780c */ /* 0x040fe200067a1670 */
[-C--:B------:R-:W-:Y:S01]  /*72b0*/  FMUL R93, R93, R14.reuse ;  /* 0x0000000e5d5d7220 */ /* 0x080fe20000400000 */
[----:B------:R-:W-:Y:S01]  /*72c0*/  ISETP.LT.OR P4, PT, R6, 0x9, !P4 ;  /* 0x000000090600780c */ /* 0x000fe20006781670 */
[----:B------:R-:W-:Y:S01]  /*72d0*/  FMUL R91, R91, R14 ;  /* 0x0000000e5b5b7220 */ /* 0x000fe20000400000 */
[----:B0-----:R-:W-:Y:S01]  /*72e0*/  F2FP.SATFINITE.E4M3.F32.PACK_AB_MERGE_C R5, RZ, R110, RZ ;  /* 0x0000006eff05723e */ /* 0x001fe200048070ff */
[-C--:B------:R-:W-:Y:S01]  /*72f0*/  FMUL R90, R90, R14.reuse ;  /* 0x0000000e5a5a7220 */ /* 0x080fe20000400000 */
[----:B------:R-:W-:Y:S01]  /*7300*/  ISETP.GE.AND P0, PT, R26, 0x3a, PT ;  /* 0x0000003a1a00780c */ /* 0x000fe20003f06270 */
[----:B------:R-:W-:Y:S01]  /*7310*/  FMUL R88, R88, R14 ;  /* 0x0000000e58587220 */ /* 0x000fe20000400000 */
[----:B-1----:R-:W-:Y:S01]  /*7320*/  F2FP.SATFINITE.E4M3.F32.PACK_AB_MERGE_C R25, RZ, R108, RZ ;  /* 0x0000006cff19723e */ /* 0x002fe200048070ff */
[----:B------:R0:W-:Y:S01]  /*7330*/  @!P1 STG.E.U8 desc[UR14][R20.64+0x29], R5 ;  /* 0x0000290514009986 */ /* 0x0001e2000c10110e */
[----:B------:R-:W-:Y:S01]  /*7340*/  ISETP.GE.AND P1, PT, R26, 0x39, PT ;  /* 0x000000391a00780c */ /* 0x000fe20003f26270 */
[-C--:B------:R-:W-:Y:S01]  /*7350*/  FMUL R89, R89, R14.reuse ;  /* 0x0000000e59597220 */ /* 0x080fe20000400000 */
[C---:B------:R-:W-:Y:S01]  /*7360*/  ISETP.LT.OR P2, PT, R6.reuse, 0x9, !P2 ;  /* 0x000000090600780c */ /* 0x040fe20005741670 */
[----:B------:R-:W-:Y:S01]  /*7370*/  @!P5 STG.E.U8 desc[UR14][R18.64+0x30], R109 ;  /* 0x0000306d1200d986 */ /* 0x000fe2000c10110e */
[----:B------:R-:W-:Y:S01]  /*7380*/  ISETP.LT.OR P5, PT, R6, 0x1, !P0 ;  /* 0x000000010600780c */ /* 0x000fe200047a1670 */
[-C--:B------:R-:W-:Y:S01]  /*7390*/  FMUL R87, R87, R14.reuse ;  /* 0x0000000e57577220 */ /* 0x080fe20000400000 */
[----:B------:R-:W-:Y:S01]  /*73a0*/  F2FP.SATFINITE.E4M3.F32.PACK_AB_MERGE_C R105, RZ, R105, RZ ;  /* 0x00000069ff69723e */ /* 0x000fe200048070ff */
[----:B------:R1:W-:Y:S01]  /*73b0*/  @!P6 STG.E.U8 desc[UR14][R18.64+0x31], R25 ;  /* 0x000031191200e986 */ /* 0x0003e2000c10110e */
[----:B------:R-:W-:Y:S01]  /*73c0*/  F2FP.SATFINITE.E4M3.F32.PACK_AB_MERGE_C R103, RZ, R103, RZ ;  /* 0x00000067ff67723e */ /* 0x000fe200048070ff */
        /* <DEDUP_REMOVED lines=8> */
[----:B------:R-:W-:Y:S01]  /*7450*/  FMUL R83, R83, R14 ;  /* 0x0000000e53537220 */ /* 0x000fe20000400000 */
[----:B------:R-:W-:Y:S01]  /*7460*/  F2FP.SATFINITE.E4M3.F32.PACK_AB_MERGE_C R27, RZ, R102, RZ ;  /* 0x00000066ff1b723e */ /* 0x000fe200048070ff */
[----:B------:R-:W-:Y:S01]  /*7470*/  FMUL R82, R82, R14 ;  /* 0x0000000e52527220 */ /* 0x000fe20000400000 */
[----:B-1----:R-:W-:Y:S01]  /*7480*/  F2FP.SATFINITE.E4M3.F32.PACK_AB_MERGE_C R25, RZ, R104, RZ ;  /* 0x00000068ff19723e */ /* 0x002fe200048070ff */
[----:B------:R0:W-:Y:S01]  /*7490*/  @!P2 STG.E.U8 desc[UR14][R20.64+0x31], R5 ;  /* 0x000031051400a986 */ /* 0x0001e2000c10110e */
[----:B------:R-:W-:Y:S01]  /*74a0*/  ISETP.GE.AND P2, PT, R26, 0x41, PT ;  /* 0x000000411a00780c */ /* 0x000fe20003f46270 */
[-C--:B------:R-:W-:Y:S01]  /*74b0*/  FMUL R81, R81, R14.reuse ;  /* 0x0000000e51517220 */ /* 0x080fe20000400000 */
[----:B------:R-:W-:Y:S01]  /*74c0*/  F2FP.SATFINITE.E4M3.F32.PACK_AB_MERGE_C R101, RZ, R101, RZ ;  /* 0x00000065ff65723e */ /* 0x000fe200048070ff */
[----:B------:R-:W-:Y:S01]  /*74d0*/  @!P4 STG.E.U8 desc[UR14][R18.64+0x38], R105 ;  /* 0x000038691200c986 */ /* 0x000fe2000c10110e */
[----:B------:R-:W-:Y:S01]  /*74e0*/  ISETP.LT.OR P4, PT, R6, 0x1, !P2 ;  /* 0x000000010600780c */ /* 0x000fe20005781670 */
[-C--:B------:R-:W-:Y:S01]  /*74f0*/  FMUL R80, R80, R14.reuse ;  /* 0x0000000e50507220 */ /* 0x080fe20000400000 */
[----:B------:R-:W-:Y:S01]  /*7500*/  ISETP.LT.OR P2, PT, R6, 0x9, !P2 ;  /* 0x000000090600780c */ /* 0x000fe20005741670 */
[----:B------:R1:W-:Y:S01]  /*7510*/  @!P5 STG.E.U8 desc[UR14][R18.64+0x39], R25 ;  /* 0x000039191200d986 */ /* 0x0003e2000c10110e */
[----:B------:R-:W-:Y:S01]  /*7520*/  F2FP.SATFINITE.E4M3.F32.PACK_AB_MERGE_C R99, RZ, R99, RZ ;  /* 0x00000063ff63723e */ /* 0x000fe200048070ff */
[-C--:B------:R-:W-:Y:S01]  /*7530*/  FMUL R23, R23, R14.reuse ;  /* 0x0000000e17177220 */ /* 0x080fe20000400000 */
[----:B------:R-:W-:Y:S01]  /*7540*/  F2FP.SATFINITE.E4M3.F32.PACK_AB_MERGE_C R97, RZ, R97, RZ ;  /* 0x00000061ff61723e */ /* 0x000fe200048070ff */
[----:B------:R-:W-:Y:S01]  /*7550*/  @!P1 STG.E.U8 desc[UR14][R20.64+0x38], R103 ;  /* 0x0000386714009986 */ /* 0x000fe2000c10110e */
[----:B------:R-:W-:Y:S01]  /*7560*/  ISETP.GE.AND P1, PT, R26, 0x42, PT ;  /* 0x000000421a00780c */ /* 0x000fe20003f26270 */
[----:B------:R-:W-:Y:S01]  /*7570*/  FMUL R22, R22, R14 ;  /* 0x0000000e16167220 */ /* 0x000fe20000400000 */
[----:B0-----:R-:W-:Y:S01]  /*7580*/  F2FP.SATFINITE.E4M3.F32.PACK_AB_MERGE_C R5, RZ, R100, RZ ;  /* 0x00000064ff05723e */ /* 0x001fe200048070ff */
[----:B------:R0:W-:Y:S01]  /*7590*/  @!P0 STG.E.U8 desc[UR14][R20.64+0x39], R27 ;  /* 0x0000391b14008986 */ /* 0x0001e2000c10110e */
[----:B------:R-:W-:-:S02]  /*75a0*/  ISETP.LT.OR P5, PT, R6, 0x1, !P1 ;  /* 0x000000010600780c */ /* 0x000fc40004fa1670 */
[----:B------:R-:W-:Y:S01]  /*75b0*/  ISETP.LT.OR P1, PT, R6, 0x9, !P1 ;  /* 0x000000090600780c */ /* 0x000fe20004f21670 */
[----:B------:R-:W-:Y:S01]  /*75c0*/  @!P4 STG.E.U8 desc[UR14][R18.64+0x40], R101 ;  /* 0x000040651200c986 */ /* 0x000fe2000c10110e */
[C---:B------:R-:W-:Y:S02]  /*75d0*/  ISETP.GE.AND P4, PT, R26.reuse, 0x4a, PT ;  /* 0x0000004a1a00780c */ /* 0x040fe40003f86270 */
[----:B------:R-:W-:Y:S02]  /*75e0*/  ISETP.GE.AND P0, PT, R26, 0x49, PT ;  /* 0x000000491a00780c */ /* 0x000fe40003f06270 */
[----:B-1----:R-:W-:Y:S02]  /*75f0*/  F2FP.SATFINITE.E4M3.F32.PACK_AB_MERGE_C R25, RZ, R98, RZ ;  /* 0x00000062ff19723e */ /* 0x002fe400048070ff */
[C---:B------:R-:W-:Y:S02]  /*7600*/  ISETP.LT.OR P6, PT, R6.reuse, 0x1, !P0 ;  /* 0x000000010600780c */ /* 0x040fe400047c1670 */
[C---:B------:R-:W-:Y:S01]  /*7610*/  ISETP.LT.OR P0, PT, R6.reuse, 0x9, !P0 ;  /* 0x000000090600780c */ /* 0x040fe20004701670 */
[----:B------:R1:W-:Y:S01]  /*7620*/  @!P5 STG.E.U8 desc[UR14][R18.64+0x41], R5 ;  /* 0x000041051200d986 */ /* 0x0003e2000c10110e */
[----:B------:R-:W-:-:S02]  /*7630*/  ISETP.LT.OR P5, PT, R6, 0x9, !P4 ;  /* 0x000000090600780c */ /* 0x000fc400067a1670 */
[----:B------:R-:W-:Y:S01]  /*7640*/  F2FP.SATFINITE.E4M3.F32.PACK_AB_MERGE_C R95, RZ, R95, RZ ;  /* 0x0000005fff5f723e */ /* 0x000fe200048070ff */
[----:B------:R-:W-:Y:S01]  /*7650*/  @!P2 STG.E.U8 desc[UR14][R20.64+0x40], R99 ;  /* 0x000040631400a986 */ /* 0x000fe2000c10110e */
[----:B------:R-:W-:Y:S02]  /*7660*/  ISETP.LT.OR P2, PT, R6, 0x1, !P4 ;  /* 0x000000010600780c */ /* 0x000fe40006741670 */
[C---:B------:R-:W-:Y:S01]  /*7670*/  ISETP.GE.AND P4, PT, R26.reuse, 0x52, PT ;  /* 0x000000521a00780c */ /* 0x040fe20003f86270 */
[----:B------:R2:W-:Y:S01]  /*7680*/  @!P1 STG.E.U8 desc[UR14][R20.64+0x41], R25 ;  /* 0x0000411914009986 */ /* 0x0005e2000c10110e */
[----:B------:R-:W-:Y:S02]  /*7690*/  ISETP.GE.AND P1, PT, R26, 0x51, PT ;  /* 0x000000511a00780c */ /* 0x000fe40003f26270 */
[----:B0-----:R-:W-:Y:S01]  /*76a0*/  F2FP.SATFINITE.E4M3.F32.PACK_AB_MERGE_C R27, RZ, R92, RZ ;  /* 0x0000005cff1b723e */ /* 0x001fe200048070ff */
[----:B------:R-:W-:Y:S01]  /*76b0*/  @!P6 STG.E.U8 desc[UR14][R18.64+0x48], R97 ;  /* 0x000048611200e986 */ /* 0x000fe2000c10110e */
[----:B-1----:R-:W-:-:S02]  /*76c0*/  F2FP.SATFINITE.E4M3.F32.PACK_AB_MERGE_C R5, RZ, R96, RZ ;  /* 0x00000060ff05723e */ /* 0x002fc400048070ff */
[C---:B------:R-:W-:Y:S02]  /*76d0*/  ISETP.LT.OR P6, PT, R6.reuse, 0x1, !P1 ;  /* 0x000000010600780c */ /* 0x040fe40004fc1670 */
[----:B------:R-:W-:Y:S01]  /*76e0*/  F2FP.SATFINITE.E4M3.F32.PACK_AB_MERGE_C R93, RZ, R93, RZ ;  /* 0x0000005dff5d723e */ /* 0x000fe200048070ff */
[----:B------:R0:W-:Y:S01]  /*76f0*/  @!P2 STG.E.U8 desc[UR14][R18.64+0x49], R5 ;  /* 0x000049051200a986 */ /* 0x0001e2000c10110e */
[C---:B------:R-:W-:Y:S02]  /*7700*/  ISETP.LT.OR P2, PT, R6.reuse, 0x1, !P4 ;  /* 0x000000010600780c */ /* 0x040fe40006741670 */
[----:B--2---:R-:W-:Y:S01]  /*7710*/  F2FP.SATFINITE.E4M3.F32.PACK_AB_MERGE_C R25, RZ, R94, RZ ;  /* 0x0000005eff19723e */ /* 0x004fe200048070ff */
[----:B------:R-:W-:Y:S01]  /*7720*/  @!P0 STG.E.U8 desc[UR14][R20.64+0x48], R95 ;  /* 0x0000485f14008986 */ /* 0x000fe2000c10110e */
[----:B------:R-:W-:Y:S02]  /*7730*/  ISETP.LT.OR P1, PT, R6, 0x9, !P1 ;  /* 0x000000090600780c */ /* 0x000fe40004f21670 */
[----:B------:R-:W-:Y:S01]  /*7740*/  ISETP.GE.AND P0, PT, R26, 0x59, PT ;  /* 0x000000591a00780c */ /* 0x000fe20003f06270 */
[----:B------:R1:W-:Y:S01]  /*7750*/  @!P5 STG.E.U8 desc[UR14][R20.64+0x49], R25 ;  /* 0x000049191400d986 */ /* 0x0003e2000c10110e */
[----:B------:R-:W-:-:S02]  /*7760*/  ISETP.LT.OR P5, PT, R6, 0x9, !P4 ;  /* 0x000000090600780c */ /* 0x000fc400067a1670 */
[----:B------:R-:W-:Y:S01]  /*7770*/  ISETP.GE.AND P4, PT, R26, 0x5a, PT ;  /* 0x0000005a1a00780c */ /* 0x000fe20003f86270 */
[----:B------:R-:W-:Y:S01]  /*7780*/  @!P6 STG.E.U8 desc[UR14][R18.64+0x50], R93 ;  /* 0x0000505d1200e986 */ /* 0x000fe2000c10110e */
[C---:B------:R-:W-:Y:S02]  /*7790*/  ISETP.LT.OR P6, PT, R6.reuse, 0x1, !P0 ;  /* 0x000000010600780c */ /* 0x040fe400047c1670 */
[----:B------:R-:W-:Y:S01]  /*77a0*/  F2FP.SATFINITE.E4M3.F32.PACK_AB_MERGE_C R91, RZ, R91, RZ ;  /* 0x0000005bff5b723e */ /* 0x000fe200048070ff */
[----:B------:R-:W-:Y:S01]  /*77b0*/  @!P2 STG.E.U8 desc[UR14][R18.64+0x51], R27 ;  /* 0x0000511b1200a986 */ /* 0x000fe2000c10110e */
[----:B------:R-:W-:Y:S02]  /*77c0*/  ISETP.LT.OR P2, PT, R6, 0x1, !P4 ;  /* 0x000000010600780c */ /* 0x000fe40006741670 */
[----:B0-----:R-:W-:Y:S01]  /*77d0*/  F2FP.SATFINITE.E4M3.F32.PACK_AB_MERGE_C R5, RZ, R90, RZ ;  /* 0x0000005aff05723e */ /* 0x001fe200048070ff */
[----:B------:R-:W-:Y:S01]  /*77e0*/  @!P1 STG.E.U8 desc[UR14][R20.64+0x50], R91 ;  /* 0x0000505b14009986 */ /* 0x000fe2000c10110e */
[----:B-1----:R-:W-:-:S02]  /*77f0*/  F2FP.SATFINITE.E4M3.F32.PACK_AB_MERGE_C R25, RZ, R88, RZ ;  /* 0x00000058ff19723e */ /* 0x002fc400048070ff */
[----:B------:R-:W-:Y:S01]  /*7800*/  F2FP.SATFINITE.E4M3.F32.PACK_AB_MERGE_C R89, RZ, R89, RZ ;  /* 0x00000059ff59723e */ /* 0x000fe200048070ff */
[----:B------:R0:W-:Y:S01]  /*7810*/  @!P5 STG.E.U8 desc[UR14][R20.64+0x51], R5 ;  /* 0x000051051400d986 */ /* 0x0001e2000c10110e */
[C---:B------:R-:W-:Y:S02]  /*7820*/  ISETP.LT.OR P1, PT, R6.reuse, 0x9, !P0 ;  /* 0x000000090600780c */ /* 0x040fe40004721670 */
[----:B------:R-:W-:Y:S01]  /*7830*/  ISETP.LT.OR P4, PT, R6, 0x9, !P4 ;  /* 0x000000090600780c */ /* 0x000fe20006781670 */
[----:B------:R-:W-:Y:S01]  /*7840*/  @!P6 STG.E.U8 desc[UR14][R18.64+0x58], R89 ;  /* 0x000058591200e986 */ /* 0x000fe2000c10110e */
[C---:B------:R-:W-:Y:S02]  /*7850*/  ISETP.GE.AND P0, PT, R26.reuse, 0x62, PT ;  /* 0x000000621a00780c */ /* 0x040fe40003f06270 */
[----:B------:R-:W-:Y:S01]  /*7860*/  F2FP.SATFINITE.E4M3.F32.PACK_AB_MERGE_C R87, RZ, R87, RZ ;  /* 0x00000057ff57723e */ /* 0x000fe200048070ff */
[----:B------:R1:W-:Y:S01]  /*7870*/  @!P2 STG.E.U8 desc[UR14][R18.64+0x59], R25 ;  /* 0x000059191200a986 */ /* 0x0003e2000c10110e */
[----:B------:R-:W-:-:S02]  /*7880*/  ISETP.GE.AND P2, PT, R26, 0x61, PT ;  /* 0x000000611a00780c */ /* 0x000fc40003f46270 */
[C---:B------:R-:W-:Y:S02]  /*7890*/  ISETP.LT.OR P6, PT, R6.reuse, 0x1, !P0 ;  /* 0x000000010600780c */ /* 0x040fe400047c1670 */
[C---:B------:R-:W-:Y:S01]  /*78a0*/  ISETP.LT.OR P5, PT, R6.reuse, 0x1, !P2 ;  /* 0x000000010600780c */ /* 0x040fe200057a1670 */
[----:B------:R-:W-:Y:S01]  /*78b0*/  @!P1 STG.E.U8 desc[UR14][R20.64+0x58], R87 ;  /* 0x0000585714009986 */ /* 0x000fe2000c10110e */
[----:B0-----:R-:W-:Y:S02]  /*78c0*/  F2FP.SATFINITE.E4M3.F32.PACK_AB_MERGE_C R5, RZ, R86, RZ ;  /* 0x00000056ff05723e */ /* 0x001fe400048070ff */
[----:B------:R-:W-:Y:S02]  /*78d0*/  F2FP.SATFINITE.E4M3.F32.PACK_AB_MERGE_C R85, RZ, R85, RZ ;  /* 0x00000055ff55723e */ /* 0x000fe400048070ff */
[----:B------:R-:W-:Y:S01]  /*78e0*/  ISETP.LT.OR P1, PT, R6, 0x9, !P2 ;  /* 0x000000090600780c */ /* 0x000fe20005721670 */
[----:B------:R0:W-:Y:S01]  /*78f0*/  @!P4 STG.E.U8 desc[UR14][R20.64+0x59], R5 ;  /* 0x000059051400c986 */ /* 0x0001e2000c10110e */
[----:B-1----:R-:W-:-:S02]  /*7900*/  F2FP.SATFINITE.E4M3.F32.PACK_AB_MERGE_C R25, RZ, R84, RZ ;  /* 0x00000054ff19723e */ /* 0x002fc400048070ff */
[C---:B------:R-:W-:Y:S02]  /*7910*/  ISETP.GE.AND P4, PT, R26.reuse, 0x69, PT ;  /* 0x000000691a00780c */ /* 0x040fe40003f86270 */
[----:B------:R-:W-:Y:S01]  /*7920*/  ISETP.GE.AND P2, PT, R26, 0x6a, PT ;  /* 0x0000006a1a00780c */ /* 0x000fe20003f46270 */
[----:B------:R-:W-:Y:S01]  /*7930*/  @!P5 STG.E.U8 desc[UR14][R18.64+0x60], R85 ;  /* 0x000060551200d986 */ /* 0x000fe2000c10110e */
[C---:B------:R-:W-:Y:S02]  /*7940*/  ISETP.LT.OR P0, PT, R6.reuse, 0x9, !P0 ;  /* 0x000000090600780c */ /* 0x040fe40004701670 */
[C---:B------:R-:W-:Y:S01]  /*7950*/  ISETP.LT.OR P5, PT, R6.reuse, 0x1, !P4 ;  /* 0x000000010600780c */ /* 0x040fe200067a1670 */
[----:B------:R1:W-:Y:S01]  /*7960*/  @!P6 STG.E.U8 desc[UR14][R18.64+0x61], R25 ;  /* 0x000061191200e986 */ /* 0x0003e2000c10110e */
[C---:B------:R-:W-:Y:S02]  /*7970*/  ISETP.LT.OR P6, PT, R6.reuse, 0x1, !P2 ;  /* 0x000000010600780c */ /* 0x040fe400057c1670 */
[----:B------:R-:W-:-:S02]  /*7980*/  ISETP.LT.OR P4, PT, R6, 0x9, !P4 ;  /* 0x000000090600780c */ /* 0x000fc40006781670 */
[----:B------:R-:W-:Y:S02]  /*7990*/  ISETP.LT.OR P2, PT, R6, 0x9, !P2 ;  /* 0x000000090600780c */ /* 0x000fe40005741670 */
[----:B------:R-:W-:Y:S02]  /*79a0*/  F2FP.SATFINITE.E4M3.F32.PACK_AB_MERGE_C R83, RZ, R83, RZ ;  /* 0x00000053ff53723e */ /* 0x000fe400048070ff */
[----:B0-----:R-:W-:Y:S02]  /*79b0*/  F2FP.SATFINITE.E4M3.F32.PACK_AB_MERGE_C R5, RZ, R82, RZ ;  /* 0x00000052ff05723e */ /* 0x001fe400048070ff */
[----:B------:R-:W-:Y:S01]  /*79c0*/  F2FP.SATFINITE.E4M3.F32.PACK_AB_MERGE_C R81, RZ, R81, RZ ;  /* 0x00000051ff51723e */ /* 0x000fe200048070ff */
[----:B------:R0:W-:Y:S01]  /*79d0*/  @!P1 STG.E.U8 desc[UR14][R20.64+0x60], R83 ;  /* 0x0000605314009986 */ /* 0x0001e2000c10110e */
[----:B-1----:R-:W-:Y:S02]  /*79e0*/  F2FP.SATFINITE.E4M3.F32.PACK_AB_MERGE_C R25, RZ, R80, RZ ;  /* 0x00000050ff19723e */ /* 0x002fe400048070ff */
[----:B------:R-:W-:Y:S01]  /*79f0*/  F2FP.SATFINITE.E4M3.F32.PACK_AB_MERGE_C R23, RZ, R23, RZ ;  /* 0x00000017ff17723e */ /* 0x000fe200048070ff */
[----:B------:R0:W-:Y:S01]  /*7a00*/  @!P0 STG.E.U8 desc[UR14][R20.64+0x61], R5 ;  /* 0x0000610514008986 */ /* 0x0001e2000c10110e */
[----:B------:R-:W-:-:S03]  /*7a10*/  F2FP.SATFINITE.E4M3.F32.PACK_AB_MERGE_C R27, RZ, R22, RZ ;  /* 0x00000016ff1b723e */ /* 0x000fc600048070ff */
[----:B------:R0:W-:Y:S04]  /*7a20*/  @!P5 STG.E.U8 desc[UR14][R18.64+0x68], R81 ;  /* 0x000068511200d986 */ /* 0x0001e8000c10110e */
[----:B------:R0:W-:Y:S04]  /*7a30*/  @!P6 STG.E.U8 desc[UR14][R18.64+0x69], R25 ;  /* 0x000069191200e986 */ /* 0x0001e8000c10110e */
[----:B------:R0:W-:Y:S04]  /*7a40*/  @!P4 STG.E.U8 desc[UR14][R20.64+0x68], R23 ;  /* 0x000068171400c986 */ /* 0x0001e8000c10110e */
[----:B------:R0:W-:Y:S02]  /*7a50*/  @!P2 STG.E.U8 desc[UR14][R20.64+0x69], R27 ;  /* 0x0000691b1400a986 */ /* 0x0001e4000c10110e */
.L_x_154:
[----:B------:R-:W-:Y:S05]  /*7a60*/  BSYNC B0 ;  /* 0x0000000000007941 */ /* 0x000fea0003800000 */
.L_x_40:
[C---:B------:R-:W-:Y:S01]  /*7a70*/  LEA R2, P0, R8.reuse, R2, 0x1 ;  /* 0x0000000208027211 */ /* 0x040fe200078008ff */
[----:B------:R-:W-:Y:S01]  /*7a80*/  ULDC.64 UR6, c[0x0][0x650] ;  /* 0x0001940000067ab9 */ /* 0x000fe20000000a00 */
[----:B-----5:R-:W-:Y:S01]  /*7a90*/  IMAD.U32 R4, RZ, RZ, UR12 ;  /* 0x0000000cff047e24 */ /* 0x020fe2000f8e00ff */
[----:B0-----:R-:W-:Y:S01]  /*7aa0*/  PRMT R18, RZ, 0x7610, R18 ;  /* 0x00007610ff127816 */ /* 0x001fe20000000012 */
[----:B------:R-:W-:Y:S01]  /*7ab0*/  IMAD.MOV.U32 R6, RZ, RZ, -0x1 ;  /* 0xffffffffff067424 */ /* 0x000fe200078e00ff */
[----:B------:R-:W-:Y:S01]  /*7ac0*/  LEA.HI.X R3, R8, R3, R0, 0x1, P0 ;  /* 0x0000000308037211 */ /* 0x000fe200000f0c00 */
[----:B------:R0:W-:Y:S01]  /*7ad0*/  SYNCS.ARRIVE.TRANS64.A1T0 RZ, [R4+UR21], RZ ;  /* 0x000000ff04ff79a7 */ /* 0x0001e20008100015 */
[----:B------:R-:W-:Y:S01]  /*7ae0*/  ISETP.GE.U32.AND P0, PT, R2, UR6, PT ;  /* 0x0000000602007c0c */ /* 0x000fe2000bf06070 */
[----:B------:R-:W-:-:S03]  /*7af0*/  IMAD.MOV.U32 R5, RZ, RZ, -0x1 ;  /* 0xffffffffff057424 */ /* 0x000fc600078e00ff */
[----:B------:R-:W-:Y:S01]  /*7b00*/  ISETP.GE.U32.AND.EX P0, PT, R3, UR7, PT, P0 ;  /* 0x0000000703007c0c */ /* 0x000fe2000bf06100 */
[----:B0-----:R-:W-:-:S12]  /*7b10*/  IMAD.MOV.U32 R4, RZ, RZ, -0x1 ;  /* 0xffffffffff047424 */ /* 0x001fd800078e00ff */
[----:B------:R-:W-:Y:S05]  /*7b20*/  @P0 BRA `(.L_x_155) ;  /* 0x0000000400600947 */ /* 0x000fea0003800000 */
[----:B------:R-:W0:Y:S01]  /*7b30*/  S2R R28, SR_CTAID.X ;  /* 0x00000000001c7919 */ /* 0x000e220000002500 */
[----:B------:R-:W5:Y:S01]  /*7b40*/  LDC.64 R22, c[0x0][0x628] ;  /* 0x00018a00ff167b82 */ /* 0x000f620000000a00 */
[----:B------:R-:W-:Y:S01]  /*7b50*/  ULDC UR6, c[0x0][0x150] ;  /* 0x0000540000067ab9 */ /* 0x000fe20000000800 */
[----:B-1----:R-:W-:Y:S01]  /*7b60*/  IMAD.MOV.U32 R20, RZ, RZ, R2 ;  /* 0x000000ffff147224 */ /* 0x002fe200078e0002 */
[----:B------:R-:W1:Y:S01]  /*7b70*/  S2R R30, SR_CTAID.Y ;  /* 0x00000000001e7919 */ /* 0x000e620000002600 */
[----:B------:R-:W-:-:S04]  /*7b80*/  IMAD.MOV.U32 R21, RZ, RZ, R3 ;  /* 0x000000ffff157224 */ /* 0x000fc800078e0003 */
[----:B------:R-:W1:Y:S08]  /*7b90*/  LDC R31, c[0x0][0x144] ;  /* 0x00005100ff1f7b82 */ /* 0x000e700000000800 */
[----:B------:R-:W1:Y:S08]  /*7ba0*/  LDC R6, c[0x0][0x630] ;  /* 0x00018c00ff067b82 */ /* 0x000e700000000800 */
[----:B------:R-:W1:Y:S01]  /*7bb0*/  LDC.64 R26, c[0x0][0x620] ;  /* 0x00018800ff1a7b82 */ /* 0x000e620000000a00 */
[----:B-----5:R-:W-:-:S04]  /*7bc0*/  ISETP.NE.U32.AND P0, PT, R22, RZ, PT ;  /* 0x000000ff1600720c */ /* 0x020fc80003f05070 */
[----:B------:R-:W-:Y:S02]  /*7bd0*/  ISETP.NE.AND.EX P0, PT, R23, RZ, PT, P0 ;  /* 0x000000ff1700720c */ /* 0x000fe40003f05300 */
[----:B0-----:R-:W-:-:S05]  /*7be0*/  I2FP.F32.U32 R4, R28 ;  /* 0x0000001c00047245 */ /* 0x001fca0000201000 */
[----:B------:R-:W-:-:S04]  /*7bf0*/  FMUL R4, R4, UR6 ;  /* 0x0000000604047c20 */ /* 0x000fc80008400000 */
[----:B------:R0:W0:Y:S02]  /*7c00*/  F2I.U32.TRUNC.NTZ R29, R4 ;  /* 0x00000004001d7305 */ /* 0x000024000020f000 */
[----:B------:R-:W-:Y:S05]  /*7c10*/  @!P0 BRA `(.L_x_156) ;  /* 0x0000000000288947 */ /* 0x000fea0003800000 */
[----:B------:R-:W5:Y:S02]  /*7c20*/  LDC R5, c[0x0][0x634] ;  /* 0x00018d00ff057b82 */ /* 0x000f640000000800 */
[----:B-----5:R-:W-:-:S05]  /*7c30*/  IADD3 R21, P0, R2, R5, RZ ;  /* 0x0000000502157210 */ /* 0x020fca0007f1e0ff */
[----:B--234-:R-:W-:-:S04]  /*7c40*/  IMAD.X R25, RZ, RZ, R3, P0 ;  /* 0x000000ffff197224 */ /* 0x01cfc800000e0603 */
[----:B0-----:R-:W-:-:S04]  /*7c50*/  IMAD.WIDE.U32 R4, R25, R22, RZ ;  /* 0x0000001619047225 */ /* 0x001fc800078e00ff */
[----:B------:R-:W-:-:S04]  /*7c60*/  IMAD.WIDE.U32 R18, P0, R21, R23, R4 ;  /* 0x0000001715127225 */ /* 0x000fc80007800004 */
[----:B------:R-:W-:-:S04]  /*7c70*/  IMAD.WIDE.U32 R4, R21, R22, RZ ;  /* 0x0000001615047225 */ /* 0x000fc800078e00ff */
[----:B------:R-:W-:Y:S01]  /*7c80*/  IMAD.X R21, RZ, RZ, RZ, P0 ;  /* 0x000000ffff157224 */ /* 0x000fe200000e06ff */
[----:B------:R-:W-:Y:S01]  /*7c90*/  IADD3 RZ, P0, R5, R18, RZ ;  /* 0x0000001205ff7210 */ /* 0x000fe20007f1e0ff */
[----:B------:R-:W-:-:S04]  /*7ca0*/  IMAD.MOV.U32 R20, RZ, RZ, R19 ;  /* 0x000000ffff147224 */ /* 0x000fc800078e0013 */
[----:B------:R-:W-:-:S08]  /*7cb0*/  IMAD.WIDE.U32.X R20, R25, R23, R20, P0 ;  /* 0x0000001719147225 */ /* 0x000fd000000e0414 */
.L_x_156:
[-CC-:B-1234-:R-:W-:Y:S01]  /*7cc0*/  SHF.R.U64 R24, R20, R6.reuse, R21.reuse ;  /* 0x0000000614187219 */ /* 0x19efe20000001215 */
[----:B------:R-:W1:Y:S01]  /*7cd0*/  LDC.64 R34, c[0x0][0x640] ;  /* 0x00019000ff227b82 */ /* 0x000e620000000a00 */
[----:B0-----:R-:W-:Y:S01]  /*7ce0*/  SHF.R.U32.HI R4, RZ, R6, R21 ;  /* 0x00000006ff047219 */ /* 0x001fe20000011615 */
[----:B------:R-:W-:Y:S01]  /*7cf0*/  IMAD.MOV R29, RZ, RZ, -R29 ;  /* 0x000000ffff1d7224 */ /* 0x000fe200078e0a1d */
[----:B------:R-:W-:Y:S01]  /*7d00*/  IADD3 R19, P0, RZ, -R24, RZ ;  /* 0x80000018ff137210 */ /* 0x000fe20007f1e0ff */
[----:B------:R-:W-:Y:S01]  /*7d10*/  ULDC UR6, c[0x0][0x154] ;  /* 0x0000550000067ab9 */ /* 0x000fe20000000800 */
[----:B------:R-:W-:Y:S02]  /*7d20*/  IMAD.MOV.U32 R21, RZ, RZ, 0x1 ;  /* 0x00000001ff157424 */ /* 0x000fe400078e00ff */
[----:B------:R-:W-:Y:S01]  /*7d30*/  IMAD R29, R31, R29, R28 ;  /* 0x0000001d1f1d7224 */ /* 0x000fe200078e021c */
[----:B------:R-:W0:Y:S01]  /*7d40*/  LDC R18, c[0x0][0x618] ;  /* 0x00018600ff127b82 */ /* 0x000e220000000800 */
[----:B------:R-:W-:-:S04]  /*7d50*/  IMAD.X R5, RZ, RZ, ~R4, P0 ;  /* 0x000000ffff057224 */ /* 0x000fc800000e0e04 */
[-C--:B------:R-:W-:Y:S02]  /*7d60*/  IMAD R6, R5, R26.reuse, RZ ;  /* 0x0000001a05067224 */ /* 0x080fe400078e02ff */
[C---:B------:R-:W-:Y:S01]  /*7d70*/  IMAD.WIDE.U32 R4, R19.reuse, R26, R2 ;  /* 0x0000001a13047225 */ /* 0x040fe200078e0002 */
[----:B------:R-:W2:Y:S03]  /*7d80*/  LDC R20, c[0x0][0x608] ;  /* 0x00018200ff147b82 */ /* 0x000ea60000000800 */
[----:B------:R-:W-:Y:S01]  /*7d90*/  IMAD R19, R19, R27, R6 ;  /* 0x0000001b13137224 */ /* 0x000fe200078e0206 */
[----:B------:R-:W-:-:S03]  /*7da0*/  I2FP.F32.U32 R6, R30 ;  /* 0x0000001e00067245 */ /* 0x000fc60000201000 */
[----:B------:R-:W-:Y:S01]  /*7db0*/  IMAD.IADD R5, R5, 0x1, R19 ;  /* 0x0000000105057824 */ /* 0x000fe200078e0213 */
[----:B------:R-:W3:Y:S01]  /*7dc0*/  LDC R32, c[0x0][0x658] ;  /* 0x00019600ff207b82 */ /* 0x000ee20000000800 */
[----:B-1----:R-:W-:Y:S01]  /*7dd0*/  ISETP.NE.U32.AND P0, PT, R34, RZ, PT ;  /* 0x000000ff2200720c */ /* 0x002fe20003f05070 */
[----:B------:R-:W-:-:S03]  /*7de0*/  IMAD.MOV.U32 R19, RZ, RZ, -0x1 ;  /* 0xffffffffff137424 */ /* 0x000fc600078e00ff */
[----:B------:R-:W-:-:S03]  /*7df0*/  ISETP.NE.AND.EX P0, PT, R35, RZ, PT, P0 ;  /* 0x000000ff2300720c */ /* 0x000fc60003f05300 */
[----:B------:R-:W1:Y:S01]  /*7e00*/  LDC R27, c[0x0][0x148] ;  /* 0x00005200ff1b7b82 */ /* 0x000e620000000800 */
[-CC-:B0-----:R-:W-:Y:S02]  /*7e10*/  SHF.R.U64 R22, R4, R18.reuse, R5.reuse ;  /* 0x0000001204167219 */ /* 0x181fe40000001205 */
[----:B------:R-:W-:Y:S01]  /*7e20*/  SHF.R.U32.HI R5, RZ, R18, R5 ;  /* 0x00000012ff057219 */ /* 0x000fe20000011605 */
[----:B------:R-:W-:-:S04]  /*7e30*/  FMUL R18, R6, UR6 ;  /* 0x0000000606127c20 */ /* 0x000fc80008400000 */
[----:B------:R-:W0:Y:S01]  /*7e40*/  LDC R28, c[0x0][0x600] ;  /* 0x00018000ff1c7b82 */ /* 0x000e220000000800 */
[----:B------:R4:W0:Y:S01]  /*7e50*/  F2I.U32.TRUNC.NTZ R25, R18 ;  /* 0x0000001200197305 */ /* 0x000822000020f000 */
[-CC-:B--2---:R-:W-:Y:S02]  /*7e60*/  SHF.R.U64 R6, R22, R20.reuse, R5.reuse ;  /* 0x0000001416067219 */ /* 0x184fe40000001205 */
[----:B------:R-:W-:-:S04]  /*7e70*/  SHF.R.U32.HI R5, RZ, R20, R5 ;  /* 0x00000014ff057219 */ /* 0x000fc80000011605 */
[----:B------:R-:W2:Y:S01]  /*7e80*/  LDC R33, c[0x0][0x648] ;  /* 0x00019200ff217b82 */ /* 0x000ea20000000800 */
[-CC-:B---3--:R-:W-:Y:S02]  /*7e90*/  SHF.R.U64 R26, R6, R32.reuse, R5.reuse ;  /* 0x00000020061a7219 */ /* 0x188fe40000001205 */
[-C--:B------:R-:W-:Y:S02]  /*7ea0*/  SHF.L.U32 R19, R19, R32.reuse, RZ ;  /* 0x0000002013137219 */ /* 0x080fe400000006ff */
[-C--:B------:R-:W-:Y:S01]  /*7eb0*/  SHF.R.U32.HI R5, RZ, R32.reuse, R5 ;  /* 0x00000020ff057219 */ /* 0x080fe20000011605 */
[----:B------:R-:W-:Y:S01]  /*7ec0*/  IMAD.MOV.U32 R4, RZ, RZ, R26 ;  /* 0x000000ffff047224 */ /* 0x000fe200078e001a */
[----:B------:R-:W-:Y:S01]  /*7ed0*/  SHF.L.U32 R32, R21, R32, RZ ;  /* 0x0000002015207219 */ /* 0x000fe200000006ff */
[----:B------:R-:W3:Y:S01]  /*7ee0*/  LDC R36, c[0x0][0x638] ;  /* 0x00018e00ff247b82 */ /* 0x000ee20000000800 */
[----:B------:R-:W-:-:S07]  /*7ef0*/  LOP3.LUT R31, RZ, R19, RZ, 0x33, !PT ;  /* 0x00000013ff1f7212 */ /* 0x000fce00078e33ff */
[----:B------:R-:W0:Y:S01]  /*7f00*/  LDC R37, c[0x0][0x610] ;  /* 0x00018400ff257b82 */ /* 0x000e220000000800 */
[----:B----4-:R-:W-:Y:S05]  /*7f10*/  @!P0 BRA `(.L_x_157) ;  /* 0x0000000000288947 */ /* 0x010fea0003800000 */
[----:B------:R-:W4:Y:S02]  /*7f20*/  LDC R21, c[0x0][0x64c] ;  /* 0x00019300ff157b82 */ /* 0x000f240000000800 */
[----:B----4-:R-:W-:-:S05]  /*7f30*/  IADD3 R21, P0, R26, R21, RZ ;  /* 0x000000151a157210 */ /* 0x010fca0007f1e0ff */
        /* <DEDUP_REMOVED lines=8> */
.L_x_157:
[----:B--2---:R-:W-:Y:S01]  /*7fc0*/  SHF.R.U64 R4, R4, R33, R5 ;  /* 0x0000002104047219 */ /* 0x004fe20000001205 */
[----:B0-----:R-:W-:Y:S01]  /*7fd0*/  VIADD R21, R28, 0xffffffff ;  /* 0xffffffff1c157836 */ /* 0x001fe20000000000 */
[----:B------:R-:W-:Y:S01]  /*7fe0*/  LOP3.LUT R19, R6, R31, RZ, 0xc0, !PT ;  /* 0x0000001f06137212 */ /* 0x000fe200078ec0ff */
[----:B------:R-:W-:Y:S02]  /*7ff0*/  IMAD.MOV R25, RZ, RZ, -R25 ;  /* 0x000000ffff197224 */ /* 0x000fe400078e0a19 */
[----:B------:R-:W-:Y:S02]  /*8000*/  IMAD.MOV R5, RZ, RZ, -R4 ;  /* 0x000000ffff057224 */ /* 0x000fe400078e0a04 */
[----:B------:R-:W-:Y:S01]  /*8010*/  IMAD R6, R32, R4, R19 ;  /* 0x0000000420067224 */ /* 0x000fe200078e0213 */
[----:B------:R-:W-:Y:S01]  /*8020*/  LOP3.LUT R19, R22, R21, RZ, 0xc0, !PT ;  /* 0x0000001516137212 */ /* 0x000fe200078ec0ff */
[----:B-1----:R-:W-:Y:S02]  /*8030*/  @P3 IMAD R29, R27, R25, R30 ;  /* 0x000000191b1d3224 */ /* 0x002fe400078e021e */
[----:B---3--:R-:W-:-:S02]  /*8040*/  IMAD R4, R5, R36, R26 ;  /* 0x0000002405047224 */ /* 0x008fc400078e021a */
[----:B------:R-:W-:Y:S02]  /*8050*/  IMAD R6, R6, R37, R29 ;  /* 0x0000002506067224 */ /* 0x000fe400078e021d */
[----:B------:R-:W-:Y:S02]  /*8060*/  IMAD R19, R4, R28, R19 ;  /* 0x0000001c04137224 */ /* 0x000fe400078e0213 */
[----:B------:R-:W-:Y:S02]  /*8070*/  IMAD.MOV.U32 R18, RZ, RZ, 0x1 ;  /* 0x00000001ff127424 */ /* 0x000fe400078e00ff */
[----:B------:R-:W-:Y:S01]  /*8080*/  IMAD.MOV.U32 R4, RZ, RZ, R24 ;  /* 0x000000ffff047224 */ /* 0x000fe200078e0018 */
[----:B------:R-:W-:Y:S02]  /*8090*/  SEL R5, R19, R6, !P3 ;  /* 0x0000000613057207 */ /* 0x000fe40005800000 */
[----:B------:R-:W-:-:S07]  /*80a0*/  SEL R6, R6, R19, !P3 ;  /* 0x0000001306067207 */ /* 0x000fce0005800000 */
.L_x_155:
[----:B------:R-:W-:Y:S02]  /*80b0*/  LOP3.LUT P0, RZ, R18, 0xff, RZ, 0xc0, !PT ;  /* 0x000000ff12ff7812 */ /* 0x000fe4000780c0ff */
[----:B------:R-:W-:-:S11]  /*80c0*/  LOP3.LUT R135, R135, 0x1, RZ, 0x3c, !PT ;  /* 0x0000000187877812 */ /* 0x000fd600078e3cff */
[----:B------:R-:W-:Y:S05]  /*80d0*/  @P0 BRA `(.L_x_158) ;  /* 0xffffff9800840947 */ /* 0x000fea000383ffff */
[----:B------:R-:W-:Y:S05]  /*80e0*/  EXIT ;  /* 0x000000000000794d */ /* 0x000fea0003800000 */
.L_x_18:
[----:B------:R-:W-:-:S08]  /*80f0*/  ISETP.NE.AND P0, PT, R18, RZ, PT ;  /* 0x000000ff1200720c */ /* 0x000fd00003f05270 */
[----:B--23-5:R-:W0:-:S00]  /*8100*/  USETMAXREG.DEALLOC.CTAPOOL 0x28 ;  /* 0x00000028000079c8 */ /* 0x02ce0000080e0500 */
[----:B------:R-:W-:Y:S05]  /*8110*/  @P0 EXIT ;  /* 0x000000000000094d */ /* 0x000fea0003800000 */
[----:B0-----:R-:W-:Y:S01]  /*8120*/  LOP3.LUT P0, RZ, R20, 0xff, RZ, 0xc0, !PT ;  /* 0x000000ff14ff7812 */ /* 0x001fe2000780c0ff */
[----:B------:R-:W-:Y:S02]  /*8130*/  IMAD.MOV.U32 R12, RZ, RZ, 0x1 ;  /* 0x00000001ff0c7424 */ /* 0x000fe400078e00ff */
[----:B------:R-:W-:-:S10]  /*8140*/  IMAD.MOV.U32 R13, RZ, RZ, RZ ;  /* 0x000000ffff0d7224 */ /* 0x000fd400078e00ff */
[----:B------:R-:W-:Y:S05]  /*8150*/  @!P0 BRA `(.L_x_159) ;  /* 0x0000000c001c8947 */ /* 0x000fea0003800000 */
[----:B------:R-:W0:Y:S01]  /*8160*/  S2R R16, SR_CgaCtaId ;  /* 0x0000000000107919 */ /* 0x000e220000008800 */
[----:B------:R-:W-:Y:S01]  /*8170*/  LOP3.LUT P0, RZ, R11, 0x1f, RZ, 0xc0, !PT ;  /* 0x0000001f0bff7812 */ /* 0x000fe2000780c0ff */
[----:B------:R-:W-:Y:S01]  /*8180*/  ULDC UR5, c[0x0][0x658] ;  /* 0x0001960000057ab9 */ /* 0x000fe20000000800 */
[----:B------:R-:W-:Y:S01]  /*8190*/  UMOV UR6, 0xffffffff ;  /* 0xffffffff00067882 */ /* 0x000fe20000000000 */
[----:B------:R-:W-:Y:S01]  /*81a0*/  BSSY B0, `(.L_x_159) ;  /* 0x00000c2000007945 */ /* 0x000fe20003800000 */
[----:B------:R-:W-:Y:S01]  /*81b0*/  USHF.L.U32 UR6, UR6, UR5, URZ ;  /* 0x0000000506067299 */ /* 0x000fe2000800063f */
[C---:B------:R-:W-:Y:S01]  /*81c0*/  ISETP.NE.AND P2, PT, R10.reuse, RZ, PT ;  /* 0x000000ff0a00720c */ /* 0x040fe20003f45270 */
[----:B------:R-:W-:Y:S01]  /*81d0*/  IMAD.MOV.U32 R15, RZ, RZ, 0x1 ;  /* 0x00000001ff0f7424 */ /* 0x000fe200078e00ff */
[----:B------:R-:W-:Y:S01]  /*81e0*/  ISETP.NE.OR P0, PT, R10, RZ, !P0 ;  /* 0x000000ff0a00720c */ /* 0x000fe20004705670 */
[----:B------:R-:W-:Y:S01]  /*81f0*/  IMAD.MOV.U32 R12, RZ, RZ, 0x1 ;  /* 0x00000001ff0c7424 */ /* 0x000fe200078e00ff */
[----:B------:R-:W-:Y:S01]  /*8200*/  LOP3.LUT R14, R7, 0x2, RZ, 0xfc, !PT ;  /* 0x00000002070e7812 */ /* 0x000fe200078efcff */
[----:B------:R-:W-:Y:S01]  /*8210*/  IMAD.MOV.U32 R13, RZ, RZ, RZ ;  /* 0x000000ffff0d7224 */ /* 0x000fe200078e00ff */
[----:B------:R-:W-:Y:S01]  /*8220*/  ULDC UR4, c[0x0][0x600] ;  /* 0x0001800000047ab9 */ /* 0x000fe20000000800 */
[----:B------:R-:W-:Y:S01]  /*8230*/  UMOV UR7, 0x1 ;  /* 0x0000000100077882 */ /* 0x000fe20000000000 */
[----:B------:R-:W-:-:S02]  /*8240*/  UIADD3 UR22, UR13, 0x1, URZ ;  /* 0x000000010d167890 */ /* 0x000fc4000fffe03f */
[----:B------:R-:W-:Y:S02]  /*8250*/  UIADD3 UR16, UR4, -0x1, URZ ;  /* 0xffffffff04107890 */ /* 0x000fe4000fffe03f */
[----:B------:R-:W-:Y:S02]  /*8260*/  USHF.L.U32 UR18, UR7, UR5, URZ ;  /* 0x0000000507127299 */ /* 0x000fe4000800063f */
[----:B------:R-:W-:Y:S01]  /*8270*/  ULOP3.LUT UR17, URZ, UR6, URZ, 0x33, !UPT ;  /* 0x000000063f117292 */ /* 0x000fe2000f8e333f */
[----:B------:R-:W-:Y:S01]  /*8280*/  ULDC.64 UR20, c[0x0][0x198] ;  /* 0x0000660000147ab9 */ /* 0x000fe20000000a00 */
[----:B0-----:R-:W-:-:S10]  /*8290*/  LOP3.LUT R16, R16, 0x1, RZ, 0xc0, !PT ;  /* 0x0000000110107812 */ /* 0x001fd400078ec0ff */
.L_x_171:
[----:B------:R-:W-:-:S03]  /*82a0*/  UMOV UR4, 0xffffffff ;  /* 0xffffffff00047882 */ /* 0x000fc60000000000 */
[----:B------:R-:W-:Y:S05]  /*82b0*/  BRA.DIV UR4, `(.L_x_160) ;  /* 0x0000002604187947 */ /* 0x000fea000b800000 */
[----:B------:R-:W-:-:S13]  /*82c0*/  ELECT P1, URZ, PT ;  /* 0x00000000003f782f */ /* 0x000fda0003820000 */
.L_x_221:
[----:B------:R-:W0:Y:S01]  /*82d0*/  LDC R10, c[0x0][0x28c] ;  /* 0x0000a300ff0a7b82 */ /* 0x000e220000000800 */
[----:B------:R-:W-:Y:S01]  /*82e0*/  BSSY B1, `(.L_x_161) ;  /* 0x000003a000017945 */ /* 0x000fe20003800000 */
[----:B0-----:R-:W-:-:S13]  /*82f0*/  ISETP.LT.OR P1, PT, R10, 0x1, !P1 ;  /* 0x000000010a00780c */ /* 0x001fda0004f21670 */
[----:B------:R-:W-:Y:S05]  /*8300*/  @P1 BRA `(.L_x_162) ;  /* 0x0000000000dc1947 */ /* 0x000fea0003800000 */
[----:B------:R-:W-:Y:S02]  /*8310*/  IMAD R10, R5, 0x2, R16 ;  /* 0x00000002050a7824 */ /* 0x000fe400078e0210 */
[----:B------:R-:W-:Y:S02]  /*8320*/  IMAD.SHL.U32 R18, R6, 0x40, RZ ;  /* 0x0000004006127824 */ /* 0x000fe400078e00ff */
[----:B------:R-:W-:Y:S02]  /*8330*/  IMAD.MOV.U32 R21, RZ, RZ, RZ ;  /* 0x000000ffff157224 */ /* 0x000fe400078e00ff */
[----:B------:R-:W-:Y:S02]  /*8340*/  IMAD.U32 R22, RZ, RZ, UR22 ;  /* 0x00000016ff167e24 */ /* 0x000fe4000f8e00ff */
[----:B------:R-:W-:Y:S02]  /*8350*/  IMAD.MOV.U32 R5, RZ, RZ, R12 ;  /* 0x000000ffff057224 */ /* 0x000fe400078e000c */
[----:B------:R-:W-:-:S02]  /*8360*/  IMAD.MOV.U32 R11, RZ, RZ, R13 ;  /* 0x000000ffff0b7224 */ /* 0x000fc400078e000d */
[----:B------:R-:W-:-:S07]  /*8370*/  IMAD R17, R10, 0x38, RZ ;  /* 0x000000380a117824 */ /* 0x000fce00078e02ff */
.L_x_166:
[----:B------:R-:W0:Y:S01]  /*8380*/  S2R R19, SR_CgaCtaId ;  /* 0x0000000000137919 */ /* 0x000e220000008800 */
[----:B------:R-:W-:Y:S01]  /*8390*/  MOV R6, 0x400 ;  /* 0x0000040000067802 */ /* 0x000fe20000000f00 */
[----:B------:R-:W1:Y:S03]  /*83a0*/  @!P2 LDC R10, c[0x0][0x500] ;  /* 0x00014000ff0aab82 */ /* 0x000e660000000800 */
[----:B0-----:R-:W-:Y:S02]  /*83b0*/  LEA R20, R19, R6, 0x18 ;  /* 0x0000000613147211 */ /* 0x001fe400078ec0ff */
[----:B------:R-:W-:-:S03]  /*83c0*/  SHF.L.U32 R6, R5, 0x1f, RZ ;  /* 0x0000001f05067819 */ /* 0x000fc600000006ff */
[----:B------:R-:W-:-:S04]  /*83d0*/  IMAD R19, R11, 0x8, R20 ;  /* 0x000000080b137824 */ /* 0x000fc800078e0214 */
[----:B------:R-:W0:Y:S02]  /*83e0*/  SYNCS.PHASECHK.TRANS64.TRYWAIT P1, [R19+URZ+0x148], R6 ;  /* 0x00014806130075a7 */ /* 0x000e24000802017f */
[----:B01----:R-:W-:Y:S05]  /*83f0*/  @!P1 BRA `(.L_x_163) ;  /* 0x0000002000e89947 */ /* 0x003fea0003800000 */
.L_x_222:
[----:B0-----:R-:W-:Y:S01]  /*8400*/  PRMT R6, R14, 0x9910, RZ ;  /* 0x000099100e067816 */ /* 0x001fe200000000ff */
[----:B------:R0:W-:Y:S03]  /*8410*/  @!P2 SYNCS.ARRIVE.TRANS64 RZ, [R19+URZ], R10 ;  /* 0x0000000a13ffa9a7 */ /* 0x0001e6000800003f */
[----:B------:R-:W-:-:S13]  /*8420*/  ISETP.NE.AND P1, PT, R6, 0x2, PT ;  /* 0x000000020600780c */ /* 0x000fda0003f25270 */
[----:B0-----:R-:W-:Y:S05]  /*8430*/  @P1 BRA `(.L_x_164) ;  /* 0x0000000000041947 */ /* 0x001fea0003800000 */
[----:B------:R-:W-:Y:S01]  /*8440*/  BPT.TRAP 0x1 ;  /* 0x000000040000795c */ /* 0x000fe20000300000 */
.L_x_164:
[----:B------:R-:W-:Y:S05]  /*8450*/  @P0 BRA `(.L_x_165) ;  /* 0x0000000000040947 */ /* 0x000fea0003800000 */
[----:B------:R-:W-:Y:S01]  /*8460*/  BPT.TRAP 0x1 ;  /* 0x000000040000795c */ /* 0x000fe20000300000 */
.L_x_165:
[----:B------:R-:W-:Y:S01]  /*8470*/  IMAD R6, R11, 0x2, R16 ;  /* 0x000000020b067824 */ /* 0x000fe200078e0210 */
[----:B------:R-:W-:Y:S01]  /*8480*/  R2UR UR9, R19 ;  /* 0x00000000130972ca */ /* 0x000fe200000e0000 */
[C-C-:B------:R-:W-:Y:S01]  /*8490*/  IMAD R10, R11.reuse, 0x800, R20.reuse ;  /* 0x000008000b0a7824 */ /* 0x140fe200078e0214 */
[----:B------:R-:W-:Y:S01]  /*84a0*/  UIADD3 UR4, UP0, UR20, 0xf0, URZ ;  /* 0x000000f014047890 */ /* 0x000fe2000ff1e03f */
[----:B------:R-:W-:Y:S01]  /*84b0*/  IMAD R6, R6, 0x700, R20 ;  /* 0x0000070006067824 */ /* 0x000fe200078e0214 */
[----:B------:R-:W-:Y:S01]  /*84c0*/  R2UR UR11, R18 ;  /* 0x00000000120b72ca */ /* 0x000fe200000e0000 */
[----:B------:R-:W-:Y:S01]  /*84d0*/  VIADD R22, R22, 0xffffffff ;  /* 0xffffffff16167836 */ /* 0x000fe20000000000 */
[----:B------:R-:W-:Y:S01]  /*84e0*/  R2UR UR5, R10 ;  /* 0x000000000a0572ca */ /* 0x000fe200000e0000 */
[----:B------:R-:W-:Y:S01]  /*84f0*/  UIADD3 UR24, UP1, UR20, 0x1f0, URZ ;  /* 0x000001f014187890 */ /* 0x000fe2000ff3e03f */
[----:B------:R-:W-:Y:S01]  /*8500*/  R2UR UR8, R6 ;  /* 0x00000000060872ca */ /* 0x000fe200000e0000 */
[----:B------:R-:W-:Y:S01]  /*8510*/  VIADD R11, R11, 0x1 ;  /* 0x000000010b0b7836 */ /* 0x000fe20000000000 */
[----:B------:R-:W-:Y:S01]  /*8520*/  R2UR UR10, R21 ;  /* 0x00000000150a72ca */ /* 0x000fe200000e0000 */
[----:B------:R-:W-:Y:S01]  /*8530*/  UIADD3.X UR25, URZ, UR21, URZ, UP1, !UPT ;  /* 0x000000153f197290 */ /* 0x000fe20008ffe43f */
[----:B------:R-:W-:Y:S01]  /*8540*/  R2UR UR12, R4 ;  /* 0x00000000040c72ca */ /* 0x000fe200000e0000 */
[----:B------:R-:W-:Y:S01]  /*8550*/  UMOV UR6, 0x0 ;  /* 0x0000000000067882 */ /* 0x000fe20000000000 */
[----:B------:R-:W-:Y:S01]  /*8560*/  R2UR UR19, R17 ;  /* 0x00000000111372ca */ /* 0x000fe200000e0000 */
[----:B------:R-:W-:Y:S01]  /*8570*/  UMOV UR7, 0x10000000 ;  /* 0x1000000000077882 */ /* 0x000fe20000000000 */
[----:B------:R-:W-:Y:S01]  /*8580*/  ISETP.GT.AND P4, PT, R22, 0x1, PT ;  /* 0x000000011600780c */ /* 0x000fe20003f84270 */
[----:B------:R-:W-:Y:S01]  /*8590*/  UMOV UR23, 0x30000 ;  /* 0x0003000000177882 */ /* 0x000fe20000000000 */
[----:B------:R-:W-:Y:S01]  /*85a0*/  ISETP.NE.AND P1, PT, R11, 0x29, PT ;  /* 0x000000290b00780c */ /* 0x000fe20003f25270 */
[----:B------:R-:W-:Y:S01]  /*85b0*/  UIADD3 UR14, UR5, 0x380, URZ ;  /* 0x00000380050e7890 */ /* 0x000fe2000fffe03f */
[----:B------:R-:W-:Y:S01]  /*85c0*/  VIADD R21, R21, 0x20 ;  /* 0x0000002015157836 */ /* 0x000fe20000000000 */
[----:B------:R-:W-:Y:S01]  /*85d0*/  UIADD3.X UR5, URZ, UR21, URZ, UP0, !UPT ;  /* 0x000000153f057290 */ /* 0x000fe200087fe43f */
[----:B------:R-:W-:Y:S01]  /*85e0*/  SEL R6, RZ, 0x1, P1 ;  /* 0x00000001ff067807 */ /* 0x000fe20000800000 */
[----:B------:R-:W-:Y:S01]  /*85f0*/  UIADD3 UR15, UR8, 0x14b80, URZ ;  /* 0x00014b80080f7890 */ /* 0x000fe2000fffe03f */
[----:B------:R-:W-:-:S02]  /*8600*/  SEL R11, R11, RZ, P1 ;  /* 0x000000ff0b0b7207 */ /* 0x000fc40000800000 */
[----:B------:R-:W-:Y:S01]  /*8610*/  UMOV UR8, UR14 ;  /* 0x0000000e00087c82 */ /* 0x000fe20008000000 */
[----:B------:R-:W-:-:S03]  /*8620*/  LOP3.LUT R5, R5, R6, RZ, 0x3c, !PT ;  /* 0x0000000605057212 */ /* 0x000fc600078e3cff */
[----:B------:R0:W-:Y:S02]  /*8630*/  UTMALDG.3D [UR8], [UR4], desc[UR6] ;  /* 0x00000608040075b4 */ /* 0x0001e40008011000 */
[----:B0-----:R-:W-:Y:S01]  /*8640*/  UMOV UR8, UR15 ;  /* 0x0000000f00087c82 */ /* 0x001fe20008000000 */
[----:B------:R-:W-:Y:S02]  /*8650*/  UMOV UR11, UR19 ;  /* 0x00000013000b7c82 */ /* 0x000fe40008000000 */
[----:B------:R0:W-:Y:S02]  /*8660*/  UTMALDG.3D.MULTICAST [UR8], [UR24], UR23, desc[UR6] ;  /* 0x00000608180073b4 */ /* 0x0001e40008011817 */
[----:B0-----:R-:W-:Y:S05]  /*8670*/  @P4 BRA `(.L_x_166) ;  /* 0xfffffffc00404947 */ /* 0x001fea000383ffff */
.L_x_162:
[----:B------:R-:W-:Y:S05]  /*8680*/  BSYNC B1 ;  /* 0x0000000000017941 */ /* 0x000fea0003800000 */
.L_x_161:
[----:B------:R-:W-:Y:S01]  /*8690*/  LOP3.LUT P5, RZ, R15, 0xff, RZ, 0xc0, !PT ;  /* 0x000000ff0fff7812 */ /* 0x000fe200078ac0ff */
[----:B------:R-:W-:Y:S01]  /*86a0*/  VIADD R6, R13, UR13 ;  /* 0x0000000d0d067c36 */ /* 0x000fe20008000000 */
[----:B------:R-:W-:Y:S01]  /*86b0*/  ULDC.64 UR4, c[0x0][0x650] ;  /* 0x0001940000047ab9 */ /* 0x000fe20000000a00 */
[----:B------:R-:W-:Y:S01]  /*86c0*/  IMAD.U32 R11, RZ, RZ, UR13 ;  /* 0x0000000dff0b7e24 */ /* 0x000fe2000f8e00ff */
[----:B------:R-:W-:Y:S01]  /*86d0*/  UISETP.GE.U32.AND UP0, UPT, UR13, 0x29, UPT ;  /* 0x000000290d00788c */ /* 0x000fe2000bf06070 */
[----:B------:R-:W-:Y:S01]  /*86e0*/  BSSY B1, `(.L_x_167) ;  /* 0x000006b000017945 */ /* 0x000fe20003800000 */
[----:B------:R-:W-:Y:S02]  /*86f0*/  ISETP.GT.U32.AND P1, PT, R6, 0x28, PT ;  /* 0x000000280600780c */ /* 0x000fe40003f24070 */
[----:B------:R-:W-:Y:S02]  /*8700*/  PRMT R15, RZ, 0x7610, R15 ;  /* 0x00007610ff0f7816 */ /* 0x000fe4000000000f */
[----:B------:R-:W-:-:S02]  /*8710*/  ISETP.LT.U32.AND P1, PT, R11, 0x29, P1 ;  /* 0x000000290b00780c */ /* 0x000fc40000f21070 */
[----:B------:R-:W-:Y:S01]  /*8720*/  PLOP3.LUT P4, PT, PT, PT, UP0, 0x80, 0x0 ;  /* 0x000000000000781c */ /* 0x000fe20003f8f008 */
[----:B------:R-:W0:Y:S01]  /*8730*/  @P5 S2R R5, SR_CgaCtaId ;  /* 0x0000000000055919 */ /* 0x000e220000008800 */
[----:B------:R-:W-:-:S04]  /*8740*/  @P5 MOV R4, 0x400 ;  /* 0x0000040000045802 */ /* 0x000fc80000000f00 */
[----:B0-----:R-:W-:Y:S01]  /*8750*/  @P5 LEA R10, R5, R4, 0x18 ;  /* 0x00000004050a5211 */ /* 0x001fe200078ec0ff */
[----:B------:R-:W-:-:S03]  /*8760*/  IMAD.WIDE.U32 R4, R6, -0x3831f383, RZ ;  /* 0xc7ce0c7d06047825 */ /* 0x000fc600078e00ff */
[----:B------:R0:W-:Y:S01]  /*8770*/  @P5 SYNCS.ARRIVE.TRANS64.A1T0 RZ, [R10+URZ+0x2c8], RZ ;  /* 0x0002c8ff0aff59a7 */ /* 0x0001e2000810003f */
[----:B------:R-:W-:Y:S01]  /*8780*/  IADD3 R2, P5, R2, R8, RZ ;  /* 0x0000000802027210 */ /* 0x000fe20007fbe0ff */
[----:B------:R-:W-:Y:S01]  /*8790*/  IMAD.MOV.U32 R4, RZ, RZ, -0x1 ;  /* 0xffffffffff047424 */ /* 0x000fe200078e00ff */
[----:B------:R-:W-:Y:S02]  /*87a0*/  SHF.R.U32.HI R11, RZ, 0x5, R5 ;  /* 0x00000005ff0b7819 */ /* 0x000fe40000011605 */
[----:B------:R-:W-:Y:S01]  /*87b0*/  SEL R5, RZ, 0x1, !P1 ;  /* 0x00000001ff057807 */ /* 0x000fe20004800000 */
[----:B------:R-:W-:Y:S01]  /*87c0*/  IMAD.X R3, R3, 0x1, R0, P5 ;  /* 0x0000000103037824 */ /* 0x000fe200028e0600 */
[----:B------:R-:W-:Y:S01]  /*87d0*/  ISETP.GE.U32.AND P1, PT, R2, UR4, PT ;  /* 0x0000000402007c0c */ /* 0x000fe2000bf26070 */
[----:B------:R-:W-:Y:S01]  /*87e0*/  IMAD R13, R11, -0x29, R6 ;  /* 0xffffffd70b0d7824 */ /* 0x000fe200078e0206 */
[----:B------:R-:W-:Y:S01]  /*87f0*/  LOP3.LUT R12, R12, R5, RZ, 0x3c, !PT ;  /* 0x000000050c0c7212 */ /* 0x000fe200078e3cff */
[----:B------:R-:W-:Y:S01]  /*8800*/  IMAD.MOV.U32 R6, RZ, RZ, -0x1 ;  /* 0xffffffffff067424 */ /* 0x000fe200078e00ff */
[----:B------:R-:W-:Y:S01]  /*8810*/  ISETP.GE.U32.AND.EX P1, PT, R3, UR5, PT, P1 ;  /* 0x0000000503007c0c */ /* 0x000fe2000bf26110 */
[----:B------:R-:W-:Y:S01]  /*8820*/  IMAD.MOV.U32 R5, RZ, RZ, -0x1 ;  /* 0xffffffffff057424 */ /* 0x000fe200078e00ff */
[----:B------:R-:W-:-:S02]  /*8830*/  @P4 LOP3.LUT R12, R12, 0x1, R11, 0x78, !PT ;  /* 0x000000010c0c4812 */ /* 0x000fc400078e780b */
[----:B0-----:R-:W-:-:S09]  /*8840*/  PRMT R10, RZ, 0x7610, R10 ;  /* 0x00007610ff0a7816 */ /* 0x001fd2000000000a */
[----:B------:R-:W-:Y:S05]  /*8850*/  @P1 BRA `(.L_x_168) ;  /* 0x00000004004c1947 */ /* 0x000fea0003800000 */
[----:B------:R-:W0:Y:S01]  /*8860*/  S2R R18, SR_CTAID.X ;  /* 0x0000000000127919 */ /* 0x000e220000002500 */
[----:B------:R-:W-:Y:S01]  /*8870*/  ULDC.64 UR4, c[0x0][0x628] ;  /* 0x00018a0000047ab9 */ /* 0x000fe20000000a00 */
[----:B------:R-:W1:Y:S01]  /*8880*/  LDC R19, c[0x0][0x144] ;  /* 0x00005100ff137b82 */ /* 0x000e620000000800 */
[----:B------:R-:W-:Y:S01]  /*8890*/  ISETP.NE.U32.AND P1, PT, RZ, UR4, PT ;  /* 0x00000004ff007c0c */ /* 0x000fe2000bf25070 */
[----:B------:R-:W2:Y:S01]  /*88a0*/  S2R R6, SR_CTAID.Y ;  /* 0x0000000000067919 */ /* 0x000ea20000002600 */
[----:B------:R-:W-:Y:S01]  /*88b0*/  ULDC UR7, c[0x0][0x630] ;  /* 0x00018c0000077ab9 */ /* 0x000fe20000000800 */
[----:B------:R-:W-:Y:S01]  /*88c0*/  ULDC UR8, c[0x0][0x150] ;  /* 0x0000540000087ab9 */ /* 0x000fe20000000800 */
[----:B------:R-:W-:Y:S01]  /*88d0*/  ISETP.NE.AND.EX P1, PT, RZ, UR5, PT, P1 ;  /* 0x00000005ff007c0c */ /* 0x000fe2000bf25310 */
[----:B------:R-:W-:Y:S02]  /*88e0*/  IMAD.MOV.U32 R4, RZ, RZ, R2 ;  /* 0x000000ffff047224 */ /* 0x000fe400078e0002 */
[----:B------:R-:W-:Y:S01]  /*88f0*/  IMAD.MOV.U32 R5, RZ, RZ, R3 ;  /* 0x000000ffff057224 */ /* 0x000fe200078e0003 */
[----:B0-----:R-:W-:-:S09]  /*8900*/  I2FP.F32.U32 R20, R18 ;  /* 0x0000001200147245 */ /* 0x001fd20000201000 */
[----:B------:R-:W-:Y:S05]  /*8910*/  @!P1 BRA `(.L_x_169) ;  /* 0x0000000000289947 */ /* 0x000fea0003800000 */
[----:B------:R-:W-:Y:S02]  /*8920*/  ULDC UR6, c[0x0][0x634] ;  /* 0x00018d0000067ab9 */ /* 0x000fe40000000800 */
[----:B------:R-:W-:-:S05]  /*8930*/  IADD3 R5, P1, R2, UR6, RZ ;  /* 0x0000000602057c10 */ /* 0x000fca000ff3e0ff */
[----:B------:R-:W-:-:S04]  /*8940*/  IMAD.X R17, RZ, RZ, R3, P1 ;  /* 0x000000ffff117224 */ /* 0x000fc800008e0603 */
[----:B------:R-:W-:-:S04]  /*8950*/  IMAD.WIDE.U32 R10, R17, UR4, RZ ;  /* 0x00000004110a7c25 */ /* 0x000fc8000f8e00ff */
[----:B------:R-:W-:-:S04]  /*8960*/  IMAD.WIDE.U32 R10, P1, R5, UR5, R10 ;  /* 0x00000005050a7c25 */ /* 0x000fc8000f82000a */
[----:B------:R-:W-:-:S04]  /*8970*/  IMAD.WIDE.U32 R4, R5, UR4, RZ ;  /* 0x0000000405047c25 */ /* 0x000fc8000f8e00ff */
[----:B------:R-:W-:Y:S01]  /*8980*/  IMAD.MOV.U32 R4, RZ, RZ, R11 ;  /* 0x000000ffff047224 */ /* 0x000fe200078e000b */
[----:B------:R-:W-:Y:S01]  /*8990*/  IADD3 RZ, P4, R5, R10, RZ ;  /* 0x0000000a05ff7210 */ /* 0x000fe20007f9e0ff */
[----:B------:R-:W-:-:S04]  /*89a0*/  IMAD.X R5, RZ, RZ, RZ, P1 ;  /* 0x000000ffff057224 */ /* 0x000fc800008e06ff */
[----:B------:R-:W-:-:S08]  /*89b0*/  IMAD.WIDE.U32.X R4, R17, UR5, R4, P4 ;  /* 0x0000000511047c25 */ /* 0x000fd0000a0e0404 */
.L_x_169:
[----:B------:R-:W-:Y:S01]  /*89c0*/  FMUL R20, R20, UR8 ;  /* 0x0000000814147c20 */ /* 0x000fe20008400000 */
[--C-:B------:R-:W-:Y:S01]  /*89d0*/  SHF.R.U64 R17, R4, UR7, R5.reuse ;  /* 0x0000000704117c19 */ /* 0x100fe20008001205 */
[----:B------:R-:W-:Y:S01]  /*89e0*/  ULDC.64 UR4, c[0x0][0x620] ;  /* 0x0001880000047ab9 */ /* 0x000fe20000000a00 */
[----:B------:R-:W-:Y:S01]  /*89f0*/  SHF.R.U32.HI R4, RZ, UR7, R5 ;  /* 0x00000007ff047c19 */ /* 0x000fe20008011605 */
[----:B------:R-:W-:Y:S01]  /*8a00*/  ULDC.64 UR6, c[0x0][0x640] ;  /* 0x0001900000067ab9 */ /* 0x000fe20000000a00 */
[----:B------:R-:W-:Y:S01]  /*8a10*/  IADD3 R5, P1, RZ, -R17, RZ ;  /* 0x80000011ff057210 */ /* 0x000fe20007f3e0ff */
[----:B------:R-:W0:Y:S01]  /*8a20*/  F2I.U32.TRUNC.NTZ R20, R20 ;  /* 0x0000001400147305 */ /* 0x000e22000020f000 */
[----:B------:R-:W3:Y:S03]  /*8a30*/  LDC R21, c[0x0][0x148] ;  /* 0x00005200ff157b82 */ /* 0x000ee60000000800 */
[----:B------:R-:W-:Y:S01]  /*8a40*/  IMAD.X R4, RZ, RZ, ~R4, P1 ;  /* 0x000000ffff047224 */ /* 0x000fe200008e0e04 */
[----:B------:R-:W-:-:S03]  /*8a50*/  ISETP.NE.U32.AND P1, PT, RZ, UR6, PT ;  /* 0x00000006ff007c0c */ /* 0x000fc6000bf25070 */
[----:B------:R-:W-:Y:S01]  /*8a60*/  IMAD R4, R4, UR4, RZ ;  /* 0x0000000404047c24 */ /* 0x000fe2000f8e02ff */
[----:B------:R-:W-:-:S03]  /*8a70*/  ISETP.NE.AND.EX P1, PT, RZ, UR7, PT, P1 ;  /* 0x00000007ff007c0c */ /* 0x000fc6000bf25310 */
[C---:B------:R-:W-:Y:S01]  /*8a80*/  IMAD R11, R5.reuse, UR5, R4 ;  /* 0x00000005050b7c24 */ /* 0x040fe2000f8e0204 */
[----:B------:R-:W-:Y:S01]  /*8a90*/  ULDC UR5, c[0x0][0x154] ;  /* 0x0000550000057ab9 */ /* 0x000fe20000000800 */
[----:B------:R-:W-:Y:S01]  /*8aa0*/  IMAD.WIDE.U32 R4, R5, UR4, R2 ;  /* 0x0000000405047c25 */ /* 0x000fe2000f8e0002 */
[----:B------:R-:W-:-:S03]  /*8ab0*/  ULDC UR4, c[0x0][0x618] ;  /* 0x0001860000047ab9 */ /* 0x000fc60000000800 */
[----:B0-----:R-:W-:Y:S02]  /*8ac0*/  IMAD.MOV R10, RZ, RZ, -R20 ;  /* 0x000000ffff0a7224 */ /* 0x001fe400078e0a14 */
[----:B------:R-:W-:Y:S02]  /*8ad0*/  IMAD.IADD R5, R5, 0x1, R11 ;  /* 0x0000000105057824 */ /* 0x000fe400078e020b */
[----:B-1----:R-:W-:Y:S01]  /*8ae0*/  IMAD R18, R19, R10, R18 ;  /* 0x0000000a13127224 */ /* 0x002fe200078e0212 */
[----:B--2---:R-:W-:Y:S02]  /*8af0*/  I2FP.F32.U32 R10, R6 ;  /* 0x00000006000a7245 */ /* 0x004fe40000201000 */
[--C-:B------:R-:W-:Y:S02]  /*8b00*/  SHF.R.U64 R19, R4, UR4, R5.reuse ;  /* 0x0000000404137c19 */ /* 0x100fe40008001205 */
[----:B------:R-:W-:Y:S01]  /*8b10*/  SHF.R.U32.HI R4, RZ, UR4, R5 ;  /* 0x00000004ff047c19 */ /* 0x000fe20008011605 */
[----:B------:R-:W-:Y:S01]  /*8b20*/  FMUL R10, R10, UR5 ;  /* 0x000000050a0a7c20 */ /* 0x000fe20008400000 */
[----:B------:R-:W-:-:S02]  /*8b30*/  ULDC UR4, c[0x0][0x608] ;  /* 0x0001820000047ab9 */ /* 0x000fc40000000800 */
[--C-:B------:R-:W-:Y:S01]  /*8b40*/  SHF.R.U64 R22, R19, UR4, R4.reuse ;  /* 0x0000000413167c19 */ /* 0x100fe20008001204 */
[----:B------:R0:W1:Y:S01]  /*8b50*/  F2I.U32.TRUNC.NTZ R24, R10 ;  /* 0x0000000a00187305 */ /* 0x000062000020f000 */
[----:B------:R-:W-:Y:S01]  /*8b60*/  SHF.R.U32.HI R5, RZ, UR4, R4 ;  /* 0x00000004ff057c19 */ /* 0x000fe20008011604 */
[----:B------:R-:W-:-:S03]  /*8b70*/  ULDC UR4, c[0x0][0x658] ;  /* 0x0001960000047ab9 */ /* 0x000fc60000000800 */
[--C-:B------:R-:W-:Y:S02]  /*8b80*/  SHF.R.U64 R20, R22, UR4, R5.reuse ;  /* 0x0000000416147c19 */ /* 0x100fe40008001205 */
[----:B------:R-:W-:-:S03]  /*8b90*/  SHF.R.U32.HI R23, RZ, UR4, R5 ;  /* 0x00000004ff177c19 */ /* 0x000fc60008011605 */
[----:B------:R-:W-:Y:S02]  /*8ba0*/  IMAD.MOV.U32 R4, RZ, RZ, R20 ;  /* 0x000000ffff047224 */ /* 0x000fe400078e0014 */
[----:B------:R-:W-:Y:S01]  /*8bb0*/  IMAD.MOV.U32 R5, RZ, RZ, R23 ;  /* 0x000000ffff057224 */ /* 0x000fe200078e0017 */
[----:B0-----:R-:W-:Y:S06]  /*8bc0*/  @!P1 BRA `(.L_x_170) ;  /* 0x0000000000289947 */ /* 0x001fec0003800000 */
        /* <DEDUP_REMOVED lines=10> */
.L_x_170:
[----:B------:R-:W-:Y:S01]  /*8c70*/  ULDC UR4, c[0x0][0x648] ;  /* 0x0001920000047ab9 */ /* 0x000fe20000000800 */
[----:B------:R-:W-:Y:S01]  /*8c80*/  LOP3.LUT R22, R22, UR17, RZ, 0xc0, !PT ;  /* 0x0000001116167c12 */ /* 0x000fe2000f8ec0ff */
[----:B-1----:R-:W-:Y:S01]  /*8c90*/  IMAD.MOV R24, RZ, RZ, -R24 ;  /* 0x000000ffff187224 */ /* 0x002fe200078e0a18 */
[----:B------:R-:W-:Y:S01]  /*8ca0*/  SHF.R.U64 R5, R4, UR4, R5 ;  /* 0x0000000404057c19 */ /* 0x000fe20008001205 */
[----:B------:R-:W-:Y:S01]  /*8cb0*/  ULDC UR4, c[0x0][0x638] ;  /* 0x00018e0000047ab9 */ /* 0x000fe20000000800 */
[----:B------:R-:W-:Y:S01]  /*8cc0*/  LOP3.LUT R19, R19, UR16, RZ, 0xc0, !PT ;  /* 0x0000001013137c12 */ /* 0x000fe2000f8ec0ff */
[----:B---3--:R-:W-:Y:S01]  /*8cd0*/  @P3 IMAD R18, R21, R24, R6 ;  /* 0x0000001815123224 */ /* 0x008fe200078e0206 */
[----:B------:R-:W-:Y:S01]  /*8ce0*/  ULDC UR5, c[0x0][0x610] ;  /* 0x0001840000057ab9 */ /* 0x000fe20000000800 */
[----:B------:R-:W-:Y:S02]  /*8cf0*/  IMAD.MOV R11, RZ, RZ, -R5 ;  /* 0x000000ffff0b7224 */ /* 0x000fe400078e0a05 */
[----:B------:R-:W-:-:S02]  /*8d00*/  IMAD R5, R5, UR18, R22 ;  /* 0x0000001205057c24 */ /* 0x000fc4000f8e0216 */
[----:B------:R-:W-:Y:S01]  /*8d10*/  IMAD R20, R11, UR4, R20 ;  /* 0x000000040b147c24 */ /* 0x000fe2000f8e0214 */
[----:B------:R-:W-:Y:S01]  /*8d20*/  ULDC UR4, c[0x0][0x600] ;  /* 0x0001800000047ab9 */ /* 0x000fe20000000800 */
[----:B------:R-:W-:Y:S02]  /*8d30*/  IMAD R18, R5, UR5, R18 ;  /* 0x0000000505127c24 */ /* 0x000fe4000f8e0212 */
[----:B------:R-:W-:Y:S02]  /*8d40*/  IMAD R11, R20, UR4, R19 ;  /* 0x00000004140b7c24 */ /* 0x000fe4000f8e0213 */
[----:B------:R-:W-:Y:S02]  /*8d50*/  IMAD.MOV.U32 R10, RZ, RZ, 0x1 ;  /* 0x00000001ff0a7424 */ /* 0x000fe400078e00ff */
[----:B------:R-:W-:Y:S01]  /*8d60*/  IMAD.MOV.U32 R4, RZ, RZ, R17 ;  /* 0x000000ffff047224 */ /* 0x000fe200078e0011 */
[----:B------:R-:W-:Y:S02]  /*8d70*/  SEL R5, R11, R18, !P3 ;  /* 0x000000120b057207 */ /* 0x000fe40005800000 */
[----:B------:R-:W-:-:S07]  /*8d80*/  SEL R6, R18, R11, !P3 ;  /* 0x0000000b12067207 */ /* 0x000fce0005800000 */
.L_x_168:
[----:B------:R-:W-:Y:S05]  /*8d90*/  BSYNC B1 ;  /* 0x0000000000017941 */ /* 0x000fea0003800000 */
.L_x_167:
[----:B------:R-:W-:-:S13]  /*8da0*/  LOP3.LUT P1, RZ, R10, 0xff, RZ, 0xc0, !PT ;  /* 0x000000ff0aff7812 */ /* 0x000fda000782c0ff */
[----:B------:R-:W-:Y:S05]  /*8db0*/  @P1 BRA `(.L_x_171) ;  /* 0xfffffff400381947 */ /* 0x000fea000383ffff */
[----:B------:R-:W-:Y:S05]  /*8dc0*/  BSYNC B0 ;  /* 0x0000000000007941 */ /* 0x000fea0003800000 */
.L_x_159:
[----:B------:R-:W-:-:S03]  /*8dd0*/  UMOV UR4, 0xffffffff ;  /* 0xffffffff00047882 */ /* 0x000fc60000000000 */
[----:B------:R-:W-:Y:S05]  /*8de0*/  BRA.DIV UR4, `(.L_x_172) ;  /* 0x0000001a04807947 */ /* 0x000fea000b800000 */
[----:B------:R-:W-:-:S13]  /*8df0*/  ELECT P0, URZ, PT ;  /* 0x00000000003f782f */ /* 0x000fda0003800000 */
.L_x_225:
[----:B------:R-:W-:Y:S04]  /*8e00*/  BSSY B0, `(.L_x_173) ;  /* 0x0000178000007945 */ /* 0x000fe80003800000 */
[----:B------:R-:W-:Y:S05]  /*8e10*/  @!P0 BRA `(.L_x_174) ;  /* 0x0000001400d88947 */ /* 0x000fea0003800000 */
[----:B------:R-:W-:-:S04]  /*8e20*/  LOP3.LUT R7, R7, 0x2, RZ, 0xfc, !PT ;  /* 0x0000000207077812 */ /* 0x000fc800078efcff */
[----:B------:R-:W-:-:S13]  /*8e30*/  ISETP.NE.AND P0, PT, R7, 0x3, PT ;  /* 0x000000030700780c */ /* 0x000fda0003f05270 */
[----:B------:R-:W-:Y:S05]  /*8e40*/  @!P0 BRA `(.L_x_175) ;  /* 0x0000000000048947 */ /* 0x000fea0003800000 */
[----:B------:R-:W-:Y:S01]  /*8e50*/  BPT.TRAP 0x1 ;  /* 0x000000040000795c */ /* 0x000fe20000300000 */
.L_x_175:
[----:B------:R-:W0:Y:S01]  /*8e60*/  S2R R3, SR_CgaCtaId ;  /* 0x0000000000037919 */ /* 0x000e220000008800 */
[----:B------:R-:W-:Y:S02]  /*8e70*/  MOV R0, 0x400 ;  /* 0x0000040000007802 */ /* 0x000fe40000000f00 */
[----:B------:R-:W-:Y:S02]  /*8e80*/  SHF.L.U32 R2, R12, 0x1f, RZ ;  /* 0x0000001f0c027819 */ /* 0x000fe400000006ff */
[----:B0-----:R-:W-:-:S05]  /*8e90*/  LEA R0, R3, R0, 0x18 ;  /* 0x0000000003007211 */ /* 0x001fca00078ec0ff */
[----:B------:R-:W-:-:S04]  /*8ea0*/  VIADD R0, R0, 0x148 ;  /* 0x0000014800007836 */ /* 0x000fc80000000000 */
[C---:B------:R-:W-:Y:S02]  /*8eb0*/  IMAD R5, R13.reuse, 0x8, R0 ;  /* 0x000000080d057824 */ /* 0x040fe400078e0200 */
[----:B------:R-:W-:Y:S02]  /*8ec0*/  VIADD R13, R13, 0x1 ;  /* 0x000000010d0d7836 */ /* 0x000fe40000000000 */
[----:B------:R-:W0:Y:S03]  /*8ed0*/  SYNCS.PHASECHK.TRANS64.TRYWAIT P0, [R5+URZ], R2 ;  /* 0x00000002050075a7 */ /* 0x000e26000800017f */
[----:B------:R-:W-:-:S04]  /*8ee0*/  ISETP.NE.AND P1, PT, R13, 0x29, PT ;  /* 0x000000290d00780c */ /* 0x000fc80003f25270 */
[----:B------:R-:W-:Y:S02]  /*8ef0*/  SEL R3, RZ, 0x1, P1 ;  /* 0x00000001ff037807 */ /* 0x000fe40000800000 */
[----:B------:R-:W-:Y:S02]  /*8f00*/  SEL R13, R13, RZ, P1 ;  /* 0x000000ff0d0d7207 */ /* 0x000fe40000800000 */
[----:B------:R-:W-:-:S03]  /*8f10*/  LOP3.LUT R12, R12, R3, RZ, 0x3c, !PT ;  /* 0x000000030c0c7212 */ /* 0x000fc600078e3cff */
[----:B------:R-:W-:Y:S01]  /*8f20*/  IMAD R7, R13, 0x8, R0 ;  /* 0x000000080d077824 */ /* 0x000fe200078e0200 */
[----:B------:R-:W-:Y:S01]  /*8f30*/  SHF.L.U32 R4, R12, 0x1f, RZ ;  /* 0x0000001f0c047819 */ /* 0x000fe200000006ff */
[----:B0-----:R-:W-:Y:S06]  /*8f40*/  @!P0 BRA `(.L_x_176) ;  /* 0x00000018004c8947 */ /* 0x001fec0003800000 */
.L_x_226:
[----:B------:R-:W1:Y:S01]  /*8f50*/  SYNCS.PHASECHK.TRANS64.TRYWAIT P0, [R7+URZ], R4 ;  /* 0x00000004070075a7 */ /* 0x000e62000800017f */
[----:B0-----:R-:W-:-:S05]  /*8f60*/  VIADD R2, R13, 0x1 ;  /* 0x000000010d027836 */ /* 0x001fca0000000000 */
[----:B------:R-:W-:-:S04]  /*8f70*/  ISETP.NE.AND P1, PT, R2, 0x29, PT ;  /* 0x000000290200780c */ /* 0x000fc80003f25270 */
[----:B------:R-:W-:Y:S02]  /*8f80*/  SEL R3, RZ, 0x1, P1 ;  /* 0x00000001ff037807 */ /* 0x000fe40000800000 */
[----:B------:R-:W-:Y:S02]  /*8f90*/  SEL R9, R2, RZ, P1 ;  /* 0x000000ff02097207 */ /* 0x000fe40000800000 */
[----:B------:R-:W-:-:S03]  /*8fa0*/  LOP3.LUT R12, R12, R3, RZ, 0x3c, !PT ;  /* 0x000000030c0c7212 */ /* 0x000fc600078e3cff */
[----:B------:R-:W-:Y:S01]  /*8fb0*/  IMAD R6, R9, 0x8, R0 ;  /* 0x0000000809067824 */ /* 0x000fe200078e0200 */
[----:B------:R-:W-:Y:S01]  /*8fc0*/  SHF.L.U32 R5, R12, 0x1f, RZ ;  /* 0x0000001f0c057819 */ /* 0x000fe200000006ff */
[----:B-1----:R-:W-:Y:S06]  /*8fd0*/  @!P0 BRA `(.L_x_177) ;  /* 0x00000018003c8947 */ /* 0x002fec0003800000 */
.L_x_227:
[----:B------:R-:W1:Y:S01]  /*8fe0*/  SYNCS.PHASECHK.TRANS64.TRYWAIT P0, [R6+URZ], R5 ;  /* 0x00000005060075a7 */ /* 0x000e62000800017f */
[----:B------:R-:W-:-:S05]  /*8ff0*/  VIADD R2, R9, 0x1 ;  /* 0x0000000109027836 */ /* 0x000fca0000000000 */
[----:B------:R-:W-:-:S04]  /*9000*/  ISETP.NE.AND P1, PT, R2, 0x29, PT ;  /* 0x000000290200780c */ /* 0x000fc80003f25270 */
[----:B------:R-:W-:Y:S02]  /*9010*/  SEL R3, RZ, 0x1, P1 ;  /* 0x00000001ff037807 */ /* 0x000fe40000800000 */
[----:B0-----:R-:W-:Y:S02]  /*9020*/  SEL R7, R2, RZ, P1 ;  /* 0x000000ff02077207 */ /* 0x001fe40000800000 */
[----:B------:R-:W-:-:S03]  /*9030*/  LOP3.LUT R12, R12, R3, RZ, 0x3c, !PT ;  /* 0x000000030c0c7212 */ /* 0x000fc600078e3cff */
[----:B------:R-:W-:Y:S01]  /*9040*/  IMAD R9, R7, 0x8, R0 ;  /* 0x0000000807097824 */ /* 0x000fe200078e0200 */
[----:B------:R-:W-:Y:S01]  /*9050*/  SHF.L.U32 R4, R12, 0x1f, RZ ;  /* 0x0000001f0c047819 */ /* 0x000fe200000006ff */
[----:B-1----:R-:W-:Y:S06]  /*9060*/  @!P0 BRA `(.L_x_178) ;  /* 0x00000018002c8947 */ /* 0x002fec0003800000 */
.L_x_228:
[----:B------:R-:W1:Y:S01]  /*9070*/  SYNCS.PHASECHK.TRANS64.TRYWAIT P0, [R9+URZ], R4 ;  /* 0x00000004090075a7 */ /* 0x000e62000800017f */
[----:B------:R-:W-:-:S05]  /*9080*/  VIADD R2, R7, 0x1 ;  /* 0x0000000107027836 */ /* 0x000fca0000000000 */
[----:B------:R-:W-:-:S04]  /*9090*/  ISETP.NE.AND P1, PT, R2, 0x29, PT ;  /* 0x000000290200780c */ /* 0x000fc80003f25270 */
[----:B------:R-:W-:Y:S02]  /*90a0*/  SEL R3, RZ, 0x1, P1 ;  /* 0x00000001ff037807 */ /* 0x000fe40000800000 */
[----:B------:R-:W-:Y:S02]  /*90b0*/  SEL R7, R2, RZ, P1 ;  /* 0x000000ff02077207 */ /* 0x000fe40000800000 */
[----:B------:R-:W-:-:S03]  /*90c0*/  LOP3.LUT R12, R12, R3, RZ, 0x3c, !PT ;  /* 0x000000030c0c7212 */ /* 0x000fc600078e3cff */
[----:B0-----:R-:W-:Y:S01]  /*90d0*/  IMAD R6, R7, 0x8, R0 ;  /* 0x0000000807067824 */ /* 0x001fe200078e0200 */
[----:B------:R-:W-:Y:S01]  /*90e0*/  SHF.L.U32 R5, R12, 0x1f, RZ ;  /* 0x0000001f0c057819 */ /* 0x000fe200000006ff */
[----:B-1----:R-:W-:Y:S06]  /*90f0*/  @!P0 BRA `(.L_x_179) ;  /* 0x00000018001c8947 */ /* 0x002fec0003800000 */
.L_x_229:
        /* <DEDUP_REMOVED lines=9> */
.L_x_230:
        /* <DEDUP_REMOVED lines=9> */
.L_x_231:
        /* <DEDUP_REMOVED lines=9> */
.L_x_232:
        /* <DEDUP_REMOVED lines=9> */
.L_x_233:
        /* <DEDUP_REMOVED lines=9> */
.L_x_234:
        /* <DEDUP_REMOVED lines=9> */
.L_x_235:
        /* <DEDUP_REMOVED lines=9> */
.L_x_236:
        /* <DEDUP_REMOVED lines=9> */
.L_x_237:
        /* <DEDUP_REMOVED lines=9> */
.L_x_238:
        /* <DEDUP_REMOVED lines=9> */
.L_x_239:
        /* <DEDUP_REMOVED lines=9> */
.L_x_240:
        /* <DEDUP_REMOVED lines=9> */
.L_x_241:
        /* <DEDUP_REMOVED lines=9> */
.L_x_242:
        /* <DEDUP_REMOVED lines=9> */
.L_x_243:
        /* <DEDUP_REMOVED lines=9> */
.L_x_244:
        /* <DEDUP_REMOVED lines=9> */
.L_x_245:
        /* <DEDUP_REMOVED lines=9> */
.L_x_246:
        /* <DEDUP_REMOVED lines=9> */
.L_x_247:
        /* <DEDUP_REMOVED lines=9> */
.L_x_248:
        /* <DEDUP_REMOVED lines=9> */
.L_x_249:
        /* <DEDUP_REMOVED lines=9> */
.L_x_250:
        /* <DEDUP_REMOVED lines=9> */
.L_x_251:
        /* <DEDUP_REMOVED lines=9> */
.L_x_252:
        /* <DEDUP_REMOVED lines=9> */
.L_x_253:
        /* <DEDUP_REMOVED lines=9> */
.L_x_254:
        /* <DEDUP_REMOVED lines=9> */
.L_x_255:
        /* <DEDUP_REMOVED lines=9> */
.L_x_256:
        /* <DEDUP_REMOVED lines=9> */
.L_x_257:
        /* <DEDUP_REMOVED lines=9> */
.L_x_258:
        /* <DEDUP_REMOVED lines=9> */
.L_x_259:
        /* <DEDUP_REMOVED lines=9> */
.L_x_260:
        /* <DEDUP_REMOVED lines=9> */
.L_x_261:
        /* <DEDUP_REMOVED lines=9> */
.L_x_262:
[----:B------:R-:W1:Y:S01]  /*a390*/  SYNCS.PHASECHK.TRANS64.TRYWAIT P0, [R9+URZ], R4 ;  /* 0x00000004090075a7 */ /* 0x000e62000800017f */
[----:B------:R-:W-:-:S05]  /*a3a0*/  VIADD R2, R7, 0x1 ;  /* 0x0000000107027836 */ /* 0x000fca0000000000 */
[----:B------:R-:W-:-:S04]  /*a3b0*/  ISETP.NE.AND P1, PT, R2, 0x29, PT ;  /* 0x000000290200780c */ /* 0x000fc80003f25270 */
[----:B------:R-:W-:Y:S02]  /*a3c0*/  SEL R3, RZ, 0x1, P1 ;  /* 0x00000001ff037807 */ /* 0x000fe40000800000 */
[----:B------:R-:W-:Y:S02]  /*a3d0*/  SEL R7, R2, RZ, P1 ;  /* 0x000000ff02077207 */ /* 0x000fe40000800000 */
[----:B------:R-:W-:-:S03]  /*a3e0*/  LOP3.LUT R12, R12, R3, RZ, 0x3c, !PT ;  /* 0x000000030c0c7212 */ /* 0x000fc600078e3cff */
[----:B------:R-:W-:Y:S01]  /*a3f0*/  IMAD R8, R7, 0x8, R0 ;  /* 0x0000000807087824 */ /* 0x000fe200078e0200 */
[----:B0-----:R-:W-:Y:S01]  /*a400*/  SHF.L.U32 R5, R12, 0x1f, RZ ;  /* 0x0000001f0c057819 */ /* 0x001fe200000006ff */
[----:B-1----:R-:W-:Y:S06]  /*a410*/  @!P0 BRA `(.L_x_213) ;  /* 0x0000000c00fc8947 */ /* 0x002fec0003800000 */
.L_x_263:
[----:B------:R-:W1:Y:S01]  /*a420*/  SYNCS.PHASECHK.TRANS64.TRYWAIT P0, [R8+URZ], R5 ;  /* 0x00000005080075a7 */ /* 0x000e62000800017f */
[----:B------:R-:W-:-:S05]  /*a430*/  VIADD R2, R7, 0x1 ;  /* 0x0000000107027836 */ /* 0x000fca0000000000 */
[----:B------:R-:W-:-:S04]  /*a440*/  ISETP.NE.AND P1, PT, R2, 0x29, PT ;  /* 0x000000290200780c */ /* 0x000fc80003f25270 */
[----:B------:R-:W-:Y:S02]  /*a450*/  SEL R3, RZ, 0x1, P1 ;  /* 0x00000001ff037807 */ /* 0x000fe40000800000 */
[----:B------:R-:W-:Y:S02]  /*a460*/  SEL R7, R2, RZ, P1 ;  /* 0x000000ff02077207 */ /* 0x000fe40000800000 */
[----:B0-----:R-:W-:-:S03]  /*a470*/  LOP3.LUT R9, R12, R3, RZ, 0x3c, !PT ;  /* 0x000000030c097212 */ /* 0x001fc600078e3cff */
[----:B------:R-:W-:Y:S01]  /*a480*/  IMAD R11, R7, 0x8, R0 ;  /* 0x00000008070b7824 */ /* 0x000fe200078e0200 */
[----:B------:R-:W-:Y:S01]  /*a490*/  SHF.L.U32 R6, R9, 0x1f, RZ ;  /* 0x0000001f09067819 */ /* 0x000fe200000006ff */
[----:B-1----:R-:W-:Y:S06]  /*a4a0*/  @!P0 BRA `(.L_x_214) ;  /* 0x0000000c00ec8947 */ /* 0x002fec0003800000 */
.L_x_264:
[----:B------:R-:W1:Y:S01]  /*a4b0*/  SYNCS.PHASECHK.TRANS64.TRYWAIT P0, [R11+URZ], R6 ;  /* 0x000000060b0075a7 */ /* 0x000e62000800017f */
[----:B------:R-:W-:-:S05]  /*a4c0*/  VIADD R2, R7, 0x1 ;  /* 0x0000000107027836 */ /* 0x000fca0000000000 */
[----:B------:R-:W-:-:S04]  /*a4d0*/  ISETP.NE.AND P1, PT, R2, 0x29, PT ;  /* 0x000000290200780c */ /* 0x000fc80003f25270 */
[----:B------:R-:W-:Y:S02]  /*a4e0*/  SEL R4, RZ, 0x1, P1 ;  /* 0x00000001ff047807 */ /* 0x000fe40000800000 */
[----:B------:R-:W-:Y:S02]  /*a4f0*/  SEL R3, R2, RZ, P1 ;  /* 0x000000ff02037207 */ /* 0x000fe40000800000 */
[----:B------:R-:W-:Y:S01]  /*a500*/  LOP3.LUT R4, R9, R4, RZ, 0x3c, !PT ;  /* 0x0000000409047212 */ /* 0x000fe200078e3cff */
[----:B-1----:R-:W-:Y:S06]  /*a510*/  @!P0 BRA `(.L_x_215) ;  /* 0x0000000c00e48947 */ /* 0x002fec0003800000 */
.L_x_265:
[----:B------:R-:W-:Y:S01]  /*a520*/  IMAD R3, R3, 0x8, R0 ;  /* 0x0000000803037824 */ /* 0x000fe200078e0200 */
[----:B------:R-:W-:-:S07]  /*a530*/  SHF.L.U32 R0, R4, 0x1f, RZ ;  /* 0x0000001f04007819 */ /* 0x000fce00000006ff */
.L_x_216:
[----:B--2---:R2:W3:Y:S02]  /*a540*/  SYNCS.PHASECHK.TRANS64.TRYWAIT P0, [R3+URZ], R0 ;  /* 0x00000000030075a7 */ /* 0x0044e4000800017f */
[----:B---3--:R-:W-:Y:S05]  /*a550*/  @!P0 NANOSLEEP.SYNCS 0x989680 ;  /* 0x009896800000895d */ /* 0x008fea0003900000 */
[----:B------:R-:W3:Y:S02]  /*a560*/  @!P0 SYNCS.PHASECHK.TRANS64 P0, [R3+URZ], R0 ;  /* 0x00000000030085a7 */ /* 0x000ee4000800007f */
[----:B---3--:R-:W-:Y:S05]  /*a570*/  @!P0 BRA `(.L_x_216) ;  /* 0xfffffffc00f08947 */ /* 0x008fea000383ffff */
.L_x_174:
[----:B------:R-:W-:Y:S05]  /*a580*/  BSYNC B0 ;  /* 0x0000000000007941 */ /* 0x000fea0003800000 */
.L_x_173:
[----:B------:R-:W-:Y:S05]  /*a590*/  EXIT ;  /* 0x000000000000794d */ /* 0x000fea0003800000 */
.L_x_20:
[----:B0-----:R-:W-:-:S04]  /*a5a0*/  IMAD.U32 R19, RZ, RZ, UR11 ;  /* 0x0000000bff137e24 */ /* 0x001fc8000f8e00ff */
[----:B------:R0:W1:Y:S03]  /*a5b0*/  SYNCS.PHASECHK.TRANS64.TRYWAIT P0, [R19+URZ+-0x8], R18 ;  /* 0xfffff812130075a7 */ /* 0x000066000800017f */
[----:B-1----:R-:W-:Y:S05]  /*a5c0*/  @!P0 NANOSLEEP.SYNCS 0x989680 ;  /* 0x009896800000895d */ /* 0x002fea0003900000 */
[----:B------:R-:W1:Y:S02]  /*a5d0*/  @!P0 SYNCS.PHASECHK.TRANS64 P0, [R19+URZ+-0x8], R18 ;  /* 0xfffff812130085a7 */ /* 0x000e64000800007f */
[----:B-1----:R-:W-:Y:S05]  /*a5e0*/  @!P0 BRA `(.L_x_20) ;  /* 0xfffffffc00ec8947 */ /* 0x002fea000383ffff */
[----:B------:R-:W-:Y:S05]  /*a5f0*/  BRA `(.L_x_217) ;  /* 0xffffff7400587947 */ /* 0x000fea000383ffff */
.L_x_25:
[----:B-1----:R-:W-:-:S04]  /*a600*/  IMAD.U32 R19, RZ, RZ, UR7 ;  /* 0x00000007ff137e24 */ /* 0x002fc8000f8e00ff */
[----:B------:R1:W4:Y:S03]  /*a610*/  SYNCS.PHASECHK.TRANS64.TRYWAIT P0, [R19+URZ], R18 ;  /* 0x00000012130075a7 */ /* 0x000326000800017f */
[----:B----4-:R-:W-:Y:S05]  /*a620*/  @!P0 NANOSLEEP.SYNCS 0x989680 ;  /* 0x009896800000895d */ /* 0x010fea0003900000 */
[----:B------:R-:W4:Y:S02]  /*a630*/  @!P0 SYNCS.PHASECHK.TRANS64 P0, [R19+URZ], R18 ;  /* 0x00000012130085a7 */ /* 0x000f24000800007f */
[----:B----4-:R-:W-:Y:S05]  /*a640*/  @!P0 BRA `(.L_x_25) ;  /* 0xfffffffc00ec8947 */ /* 0x010fea000383ffff */
[----:B------:R-:W-:Y:S05]  /*a650*/  BRA `(.L_x_24) ;  /* 0xffffff7800687947 */ /* 0x000fea000383ffff */
.L_x_31:
[----:B-1----:R-:W-:-:S04]  /*a660*/  IMAD.U32 R21, RZ, RZ, UR16 ;  /* 0x00000010ff157e24 */ /* 0x002fc8000f8e00ff */
[----:B------:R1:W4:Y:S03]  /*a670*/  SYNCS.PHASECHK.TRANS64.TRYWAIT P0, [R21+URZ], R20 ;  /* 0x00000014150075a7 */ /* 0x000326000800017f */
[----:B----4-:R-:W-:Y:S05]  /*a680*/  @!P0 NANOSLEEP.SYNCS 0x989680 ;  /* 0x009896800000895d */ /* 0x010fea0003900000 */
[----:B------:R-:W4:Y:S02]  /*a690*/  @!P0 SYNCS.PHASECHK.TRANS64 P0, [R21+URZ], R20 ;  /* 0x00000014150085a7 */ /* 0x000f24000800007f */
[----:B----4-:R-:W-:Y:S05]  /*a6a0*/  @!P0 BRA `(.L_x_31) ;  /* 0xfffffffc00ec8947 */ /* 0x010fea000383ffff */
[----:B------:R-:W-:Y:S05]  /*a6b0*/  BRA `(.L_x_30) ;  /* 0xffffff8000b87947 */ /* 0x000fea000383ffff */
.L_x_39:
[----:B0-----:R-:W-:-:S04]  /*a6c0*/  IMAD.U32 R19, RZ, RZ, UR11 ;  /* 0x0000000bff137e24 */ /* 0x001fc8000f8e00ff */
[----:B------:R0:W1:Y:S03]  /*a6d0*/  SYNCS.PHASECHK.TRANS64.TRYWAIT P0, [R19+URZ+0x8], R18 ;  /* 0x00000812130075a7 */ /* 0x000066000800017f */
[----:B-1----:R-:W-:Y:S05]  /*a6e0*/  @!P0 NANOSLEEP.SYNCS 0x989680 ;  /* 0x009896800000895d */ /* 0x002fea0003900000 */
[----:B------:R-:W1:Y:S02]  /*a6f0*/  @!P0 SYNCS.PHASECHK.TRANS64 P0, [R19+URZ+0x8], R18 ;  /* 0x00000812130085a7 */ /* 0x000e64000800007f */
[----:B-1----:R-:W-:Y:S05]  /*a700*/  @!P0 BRA `(.L_x_39) ;  /* 0xfffffffc00ec8947 */ /* 0x002fea000383ffff */
[----:B------:R-:W-:Y:S05]  /*a710*/  BRA `(.L_x_218) ;  /* 0xffffff9000347947 */ /* 0x000fea000383ffff */
.L_x_160:
[----:B------:R-:W-:Y:S01]  /*a720*/  BSSY B1, `(.L_x_219) ;  /* 0x0000006000017945 */ /* 0x000fe20003800000 */
[----:B------:R-:W-:-:S07]  /*a730*/  IMAD.MOV.U32 R10, RZ, RZ, -0x1 ;  /* 0xffffffffff0a7424 */ /* 0x000fce00078e00ff */
[----:B------:R-:W-:Y:S05]  /*a740*/  WARPSYNC.COLLECTIVE R10, `(.L_x_220) ;  /* 0x000000000a0c7348 */ /* 0x000fea0003c00000 */
[----:B------:R-:W-:Y:S02]  /*a750*/  ELECT P1, UR62, PT ;  /* 0x00000000003e782f */ /* 0x000fe40003820000 */
[----:B------:R-:W-:Y:S01]  /*a760*/  MOV R10, UR62 ;  /* 0x0000003e000a7c02 */ /* 0x000fe20008000f00 */
[----:B------:R-:W-:Y:S10]  /*a770*/  ENDCOLLECTIVE ;  /* 0x000000000000791b */ /* 0x000ff40003800000 */
.L_x_220:
[----:B------:R-:W-:Y:S05]  /*a780*/  BSYNC B1 ;  /* 0x0000000000017941 */ /* 0x000fea0003800000 */
.L_x_219:
[----:B------:R-:W-:Y:S05]  /*a790*/  BRA `(.L_x_221) ;  /* 0xffffffd800cc7947 */ /* 0x000fea000383ffff */
.L_x_163:
[----:B0-----:R0:W1:Y:S02]  /*a7a0*/  SYNCS.PHASECHK.TRANS64.TRYWAIT P1, [R19+URZ+0x148], R6 ;  /* 0x00014806130075a7 */ /* 0x001064000802017f */
[----:B-1----:R-:W-:Y:S05]  /*a7b0*/  @!P1 NANOSLEEP.SYNCS 0x989680 ;  /* 0x009896800000995d */ /* 0x002fea0003900000 */
[----:B------:R-:W1:Y:S02]  /*a7c0*/  @!P1 SYNCS.PHASECHK.TRANS64 P1, [R19+URZ+0x148], R6 ;  /* 0x00014806130095a7 */ /* 0x000e64000802007f */
[----:B-1----:R-:W-:Y:S05]  /*a7d0*/  @!P1 BRA `(.L_x_163) ;  /* 0xfffffffc00f09947 */ /* 0x002fea000383ffff */
[----:B------:R-:W-:Y:S05]  /*a7e0*/  BRA `(.L_x_222) ;  /* 0xffffffdc00047947 */ /* 0x000fea000383ffff */
.L_x_172:
[----:B------:R-:W-:Y:S01]  /*a7f0*/  BSSY B0, `(.L_x_223) ;  /* 0x0000006000007945 */ /* 0x000fe20003800000 */
[----:B------:R-:W-:-:S07]  /*a800*/  IMAD.MOV.U32 R10, RZ, RZ, -0x1 ;  /* 0xffffffffff0a7424 */ /* 0x000fce00078e00ff */
[----:B------:R-:W-:Y:S05]  /*a810*/  WARPSYNC.COLLECTIVE R10, `(.L_x_224) ;  /* 0x000000000a0c7348 */ /* 0x000fea0003c00000 */
[----:B------:R-:W-:Y:S02]  /*a820*/  ELECT P1, UR62, PT ;  /* 0x00000000003e782f */ /* 0x000fe40003820000 */
[----:B------:R-:W-:Y:S01]  /*a830*/  MOV R10, UR62 ;  /* 0x0000003e000a7c02 */ /* 0x000fe20008000f00 */
[----:B------:R-:W-:Y:S10]  /*a840*/  ENDCOLLECTIVE ;  /* 0x000000000000791b */ /* 0x000ff40003800000 */
.L_x_224:
[----:B------:R-:W-:Y:S05]  /*a850*/  BSYNC B0 ;  /* 0x0000000000007941 */ /* 0x000fea0003800000 */
.L_x_223:
[----:B------:R-:W-:Y:S01]  /*a860*/  PLOP3.LUT P0, PT, P1, PT, PT, 0x80, 0x0 ;  /* 0x000000000000781c */ /* 0x000fe20000f0f070 */
[----:B------:R-:W-:-:S12]  /*a870*/  BRA `(.L_x_225) ;  /* 0xffffffe400607947 */ /* 0x000fd8000383ffff */
.L_x_176:
[----:B0-----:R0:W1:Y:S02]  /*a880*/  SYNCS.PHASECHK.TRANS64.TRYWAIT P0, [R5+URZ], R2 ;  /* 0x00000002050075a7 */ /* 0x001064000800017f */
[----:B-1----:R-:W-:Y:S05]  /*a890*/  @!P0 NANOSLEEP.SYNCS 0x989680 ;  /* 0x009896800000895d */ /* 0x002fea0003900000 */
[----:B------:R-:W1:Y:S02]  /*a8a0*/  @!P0 SYNCS.PHASECHK.TRANS64 P0, [R5+URZ], R2 ;  /* 0x00000002050085a7 */ /* 0x000e64000800007f */
[----:B-1----:R-:W-:Y:S05]  /*a8b0*/  @!P0 BRA `(.L_x_176) ;  /* 0xfffffffc00f08947 */ /* 0x002fea000383ffff */
[----:B------:R-:W-:Y:S05]  /*a8c0*/  BRA `(.L_x_226) ;  /* 0xffffffe400a07947 */ /* 0x000fea000383ffff */
.L_x_177:
[----:B0-----:R0:W1:Y:S02]  /*a8d0*/  SYNCS.PHASECHK.TRANS64.TRYWAIT P0, [R7+URZ], R4 ;  /* 0x00000004070075a7 */ /* 0x001064000800017f */
[----:B-1----:R-:W-:Y:S05]  /*a8e0*/  @!P0 NANOSLEEP.SYNCS 0x989680 ;  /* 0x009896800000895d */ /* 0x002fea0003900000 */
[----:B------:R-:W1:Y:S02]  /*a8f0*/  @!P0 SYNCS.PHASECHK.TRANS64 P0, [R7+URZ], R4 ;  /* 0x00000004070085a7 */ /* 0x000e64000800007f */
[----:B-1----:R-:W-:Y:S05]  /*a900*/  @!P0 BRA `(.L_x_177) ;  /* 0xfffffffc00f08947 */ /* 0x002fea000383ffff */
[----:B------:R-:W-:Y:S05]  /*a910*/  BRA `(.L_x_227) ;  /* 0xffffffe400b07947 */ /* 0x000fea000383ffff */
.L_x_178:
[----:B0-----:R0:W1:Y:S02]  /*a920*/  SYNCS.PHASECHK.TRANS64.TRYWAIT P0, [R6+URZ], R5 ;  /* 0x00000005060075a7 */ /* 0x001064000800017f */
[----:B-1----:R-:W-:Y:S05]  /*a930*/  @!P0 NANOSLEEP.SYNCS 0x989680 ;  /* 0x009896800000895d */ /* 0x002fea0003900000 */
[----:B------:R-:W1:Y:S02]  /*a940*/  @!P0 SYNCS.PHASECHK.TRANS64 P0, [R6+URZ], R5 ;  /* 0x00000005060085a7 */ /* 0x000e64000800007f */
[----:B-1----:R-:W-:Y:S05]  /*a950*/  @!P0 BRA `(.L_x_178) ;  /* 0xfffffffc00f08947 */ /* 0x002fea000383ffff */
[----:B------:R-:W-:Y:S05]  /*a960*/  BRA `(.L_x_228) ;  /* 0xffffffe400c07947 */ /* 0x000fea000383ffff */
.L_x_179:
[----:B0-----:R0:W1:Y:S02]  /*a970*/  SYNCS.PHASECHK.TRANS64.TRYWAIT P0, [R9+URZ], R4 ;  /* 0x00000004090075a7 */ /* 0x001064000800017f */
[----:B-1----:R-:W-:Y:S05]  /*a980*/  @!P0 NANOSLEEP.SYNCS 0x989680 ;  /* 0x009896800000895d */ /* 0x002fea0003900000 */
[----:B------:R-:W1:Y:S02]  /*a990*/  @!P0 SYNCS.PHASECHK.TRANS64 P0, [R9+URZ], R4 ;  /* 0x00000004090085a7 */ /* 0x000e64000800007f */
[----:B-1----:R-:W-:Y:S05]  /*a9a0*/  @!P0 BRA `(.L_x_179) ;  /* 0xfffffffc00f08947 */ /* 0x002fea000383ffff */
[----:B------:R-:W-:Y:S05]  /*a9b0*/  BRA `(.L_x_229) ;  /* 0xffffffe400d07947 */ /* 0x000fea000383ffff */
.L_x_180:
[----:B0-----:R0:W1:Y:S02]  /*a9c0*/  SYNCS.PHASECHK.TRANS64.TRYWAIT P0, [R6+URZ], R5 ;  /* 0x00000005060075a7 */ /* 0x001064000800017f */
[----:B-1----:R-:W-:Y:S05]  /*a9d0*/  @!P0 NANOSLEEP.SYNCS 0x989680 ;  /* 0x009896800000895d */ /* 0x002fea0003900000 */
[----:B------:R-:W1:Y:S02]  /*a9e0*/  @!P0 SYNCS.PHASECHK.TRANS64 P0, [R6+URZ], R5 ;  /* 0x00000005060085a7 */ /* 0x000e64000800007f */
[----:B-1----:R-:W-:Y:S05]  /*a9f0*/  @!P0 BRA `(.L_x_180) ;  /* 0xfffffffc00f08947 */ /* 0x002fea000383ffff */
[----:B------:R-:W-:Y:S05]  /*aa00*/  BRA `(.L_x_230) ;  /* 0xffffffe400e07947 */ /* 0x000fea000383ffff */
.L_x_181:
[----:B0-----:R0:W1:Y:S02]  /*aa10*/  SYNCS.PHASECHK.TRANS64.TRYWAIT P0, [R9+URZ], R4 ;  /* 0x00000004090075a7 */ /* 0x001064000800017f */
[----:B-1----:R-:W-:Y:S05]  /*aa20*/  @!P0 NANOSLEEP.SYNCS 0x989680 ;  /* 0x009896800000895d */ /* 0x002fea0003900000 */
[----:B------:R-:W1:Y:S02]  /*aa30*/  @!P0 SYNCS.PHASECHK.TRANS64 P0, [R9+URZ], R4 ;  /* 0x00000004090085a7 */ /* 0x000e64000800007f */
[----:B-1----:R-:W-:Y:S05]  /*aa40*/  @!P0 BRA `(.L_x_181) ;  /* 0xfffffffc00f08947 */ /* 0x002fea000383ffff */
[----:B------:R-:W-:Y:S05]  /*aa50*/  BRA `(.L_x_231) ;  /* 0xffffffe400f07947 */ /* 0x000fea000383ffff */
.L_x_182:
[----:B0-----:R0:W1:Y:S02]  /*aa60*/  SYNCS.PHASECHK.TRANS64.TRYWAIT P0, [R6+URZ], R5 ;  /* 0x00000005060075a7 */ /* 0x001064000800017f */
[----:B-1----:R-:W-:Y:S05]  /*aa70*/  @!P0 NANOSLEEP.SYNCS 0x989680 ;  /* 0x009896800000895d */ /* 0x002fea0003900000 */
[----:B------:R-:W1:Y:S02]  /*aa80*/  @!P0 SYNCS.PHASECHK.TRANS64 P0, [R6+URZ], R5 ;  /* 0x00000005060085a7 */ /* 0x000e64000800007f */
[----:B-1----:R-:W-:Y:S05]  /*aa90*/  @!P0 BRA `(.L_x_182) ;  /* 0xfffffffc00f08947 */ /* 0x002fea000383ffff */
[----:B------:R-:W-:Y:S05]  /*aaa0*/  BRA `(.L_x_232) ;  /* 0xffffffe800007947 */ /* 0x000fea000383ffff */
.L_x_183:
[----:B0-----:R0:W1:Y:S02]  /*aab0*/  SYNCS.PHASECHK.TRANS64.TRYWAIT P0, [R9+URZ], R4 ;  /* 0x00000004090075a7 */ /* 0x001064000800017f */
[----:B-1----:R-:W-:Y:S05]  /*aac0*/  @!P0 NANOSLEEP.SYNCS 0x989680 ;  /* 0x009896800000895d */ /* 0x002fea0003900000 */
[----:B------:R-:W1:Y:S02]  /*aad0*/  @!P0 SYNCS.PHASECHK.TRANS64 P0, [R9+URZ], R4 ;  /* 0x00000004090085a7 */ /* 0x000e64000800007f */
[----:B-1----:R-:W-:Y:S05]  /*aae0*/  @!P0 BRA `(.L_x_183) ;  /* 0xfffffffc00f08947 */ /* 0x002fea000383ffff */
[----:B------:R-:W-:Y:S05]  /*aaf0*/  BRA `(.L_x_233) ;  /* 0xffffffe800107947 */ /* 0x000fea000383ffff */
.L_x_184:
[----:B0-----:R0:W1:Y:S02]  /*ab00*/  SYNCS.PHASECHK.TRANS64.TRYWAIT P0, [R6+URZ], R5 ;  /* 0x00000005060075a7 */ /* 0x001064000800017f */
[----:B-1----:R-:W-:Y:S05]  /*ab10*/  @!P0 NANOSLEEP.SYNCS 0x989680 ;  /* 0x009896800000895d */ /* 0x002fea0003900000 */
[----:B------:R-:W1:Y:S02]  /*ab20*/  @!P0 SYNCS.PHASECHK.TRANS64 P0, [R6+URZ], R5 ;  /* 0x00000005060085a7 */ /* 0x000e64000800007f */
[----:B-1----:R-:W-:Y:S05]  /*ab30*/  @!P0 BRA `(.L_x_184) ;  /* 0xfffffffc00f08947 */ /* 0x002fea000383ffff */
[----:B------:R-:W-:Y:S05]  /*ab40*/  BRA `(.L_x_234) ;  /* 0xffffffe800207947 */ /* 0x000fea000383ffff */
.L_x_185:
[----:B0-----:R0:W1:Y:S02]  /*ab50*/  SYNCS.PHASECHK.TRANS64.TRYWAIT P0, [R9+URZ], R4 ;  /* 0x00000004090075a7 */ /* 0x001064000800017f */
[----:B-1----:R-:W-:Y:S05]  /*ab60*/  @!P0 NANOSLEEP.SYNCS 0x989680 ;  /* 0x009896800000895d */ /* 0x002fea0003900000 */
[----:B------:R-:W1:Y:S02]  /*ab70*/  @!P0 SYNCS.PHASECHK.TRANS64 P0, [R9+URZ], R4 ;  /* 0x00000004090085a7 */ /* 0x000e64000800007f */
[----:B-1----:R-:W-:Y:S05]  /*ab80*/  @!P0 BRA `(.L_x_185) ;  /* 0xfffffffc00f08947 */ /* 0x002fea000383ffff */
[----:B------:R-:W-:Y:S05]  /*ab90*/  BRA `(.L_x_235) ;  /* 0xffffffe800307947 */ /* 0x000fea000383ffff */
.L_x_186:
[----:B0-----:R0:W1:Y:S02]  /*aba0*/  SYNCS.PHASECHK.TRANS64.TRYWAIT P0, [R6+URZ], R5 ;  /* 0x00000005060075a7 */ /* 0x001064000800017f */
[----:B-1----:R-:W-:Y:S05]  /*abb0*/  @!P0 NANOSLEEP.SYNCS 0x989680 ;  /* 0x009896800000895d */ /* 0x002fea0003900000 */
[----:B------:R-:W1:Y:S02]  /*abc0*/  @!P0 SYNCS.PHASECHK.TRANS64 P0, [R6+URZ], R5 ;  /* 0x00000005060085a7 */ /* 0x000e64000800007f */
[----:B-1----:R-:W-:Y:S05]  /*abd0*/  @!P0 BRA `(.L_x_186) ;  /* 0xfffffffc00f08947 */ /* 0x002fea000383ffff */
[----:B------:R-:W-:Y:S05]  /*abe0*/  BRA `(.L_x_236) ;  /* 0xffffffe800407947 */ /* 0x000fea000383ffff */
.L_x_187:
[----:B0-----:R0:W1:Y:S02]  /*abf0*/  SYNCS.PHASECHK.TRANS64.TRYWAIT P0, [R9+URZ], R4 ;  /* 0x00000004090075a7 */ /* 0x001064000800017f */
[----:B-1----:R-:W-:Y:S05]  /*ac00*/  @!P0 NANOSLEEP.SYNCS 0x989680 ;  /* 0x009896800000895d */ /* 0x002fea0003900000 */
[----:B------:R-:W1:Y:S02]  /*ac10*/  @!P0 SYNCS.PHASECHK.TRANS64 P0, [R9+URZ], R4 ;  /* 0x00000004090085a7 */ /* 0x000e64000800007f */
[----:B-1----:R-:W-:Y:S05]  /*ac20*/  @!P0 BRA `(.L_x_187) ;  /* 0xfffffffc00f08947 */ /* 0x002fea000383ffff */
[----:B------:R-:W-:Y:S05]  /*ac30*/  BRA `(.L_x_237) ;  /* 0xffffffe800507947 */ /* 0x000fea000383ffff */
.L_x_188:
[----:B0-----:R0:W1:Y:S02]  /*ac40*/  SYNCS.PHASECHK.TRANS64.TRYWAIT P0, [R6+URZ], R5 ;  /* 0x00000005060075a7 */ /* 0x001064000800017f */
[----:B-1----:R-:W-:Y:S05]  /*ac50*/  @!P0 NANOSLEEP.SYNCS 0x989680 ;  /* 0x009896800000895d */ /* 0x002fea0003900000 */
[----:B------:R-:W1:Y:S02]  /*ac60*/  @!P0 SYNCS.PHASECHK.TRANS64 P0, [R6+URZ], R5 ;  /* 0x00000005060085a7 */ /* 0x000e64000800007f */
[----:B-1----:R-:W-:Y:S05]  /*ac70*/  @!P0 BRA `(.L_x_188) ;  /* 0xfffffffc00f08947 */ /* 0x002fea000383ffff */
[----:B------:R-:W-:Y:S05]  /*ac80*/  BRA `(.L_x_238) ;  /* 0xffffffe800607947 */ /* 0x000fea000383ffff */
.L_x_189:
[----:B0-----:R0:W1:Y:S02]  /*ac90*/  SYNCS.PHASECHK.TRANS64.TRYWAIT P0, [R9+URZ], R4 ;  /* 0x00000004090075a7 */ /* 0x001064000800017f */
[----:B-1----:R-:W-:Y:S05]  /*aca0*/  @!P0 NANOSLEEP.SYNCS 0x989680 ;  /* 0x009896800000895d */ /* 0x002fea0003900000 */
[----:B------:R-:W1:Y:S02]  /*acb0*/  @!P0 SYNCS.PHASECHK.TRANS64 P0, [R9+URZ], R4 ;  /* 0x00000004090085a7 */ /* 0x000e64000800007f */
[----:B-1----:R-:W-:Y:S05]  /*acc0*/  @!P0 BRA `(.L_x_189) ;  /* 0xfffffffc00f08947 */ /* 0x002fea000383ffff */
[----:B------:R-:W-:Y:S05]  /*acd0*/  BRA `(.L_x_239) ;  /* 0xffffffe800707947 */ /* 0x000fea000383ffff */
.L_x_190:
[----:B0-----:R0:W1:Y:S02]  /*ace0*/  SYNCS.PHASECHK.TRANS64.TRYWAIT P0, [R6+URZ], R5 ;  /* 0x00000005060075a7 */ /* 0x001064000800017f */
[----:B-1----:R-:W-:Y:S05]  /*acf0*/  @!P0 NANOSLEEP.SYNCS 0x989680 ;  /* 0x009896800000895d */ /* 0x002fea0003900000 */
[----:B------:R-:W1:Y:S02]  /*ad00*/  @!P0 SYNCS.PHASECHK.TRANS64 P0, [R6+URZ], R5 ;  /* 0x00000005060085a7 */ /* 0x000e64000800007f */
[----:B-1----:R-:W-:Y:S05]  /*ad10*/  @!P0 BRA `(.L_x_190) ;  /* 0xfffffffc00f08947 */ /* 0x002fea000383ffff */
[----:B------:R-:W-:Y:S05]  /*ad20*/  BRA `(.L_x_240) ;  /* 0xffffffe800807947 */ /* 0x000fea000383ffff */
.L_x_191:
[----:B0-----:R0:W1:Y:S02]  /*ad30*/  SYNCS.PHASECHK.TRANS64.TRYWAIT P0, [R9+URZ], R4 ;  /* 0x00000004090075a7 */ /* 0x001064000800017f */
[----:B-1----:R-:W-:Y:S05]  /*ad40*/  @!P0 NANOSLEEP.SYNCS 0x989680 ;  /* 0x009896800000895d */ /* 0x002fea0003900000 */
[----:B------:R-:W1:Y:S02]  /*ad50*/  @!P0 SYNCS.PHASECHK.TRANS64 P0, [R9+URZ], R4 ;  /* 0x00000004090085a7 */ /* 0x000e64000800007f */
[----:B-1----:R-:W-:Y:S05]  /*ad60*/  @!P0 BRA `(.L_x_191) ;  /* 0xfffffffc00f08947 */ /* 0x002fea000383ffff */
[----:B------:R-:W-:Y:S05]  /*ad70*/  BRA `(.L_x_241) ;  /* 0xffffffe800907947 */ /* 0x000fea000383ffff */
.L_x_192:
[----:B0-----:R0:W1:Y:S02]  /*ad80*/  SYNCS.PHASECHK.TRANS64.TRYWAIT P0, [R6+URZ], R5 ;  /* 0x00000005060075a7 */ /* 0x001064000800017f */
[----:B-1----:R-:W-:Y:S05]  /*ad90*/  @!P0 NANOSLEEP.SYNCS 0x989680 ;  /* 0x009896800000895d */ /* 0x002fea0003900000 */
[----:B------:R-:W1:Y:S02]  /*ada0*/  @!P0 SYNCS.PHASECHK.TRANS64 P0, [R6+URZ], R5 ;  /* 0x00000005060085a7 */ /* 0x000e64000800007f */
[----:B-1----:R-:W-:Y:S05]  /*adb0*/  @!P0 BRA `(.L_x_192) ;  /* 0xfffffffc00f08947 */ /* 0x002fea000383ffff */
[----:B------:R-:W-:Y:S05]  /*adc0*/  BRA `(.L_x_242) ;  /* 0xffffffe800a07947 */ /* 0x000fea000383ffff */
.L_x_193:
[----:B0-----:R0:W1:Y:S02]  /*add0*/  SYNCS.PHASECHK.TRANS64.TRYWAIT P0, [R9+URZ], R4 ;  /* 0x00000004090075a7 */ /* 0x001064000800017f */
[----:B-1----:R-:W-:Y:S05]  /*ade0*/  @!P0 NANOSLEEP.SYNCS 0x989680 ;  /* 0x009896800000895d */ /* 0x002fea0003900000 */
[----:B------:R-:W1:Y:S02]  /*adf0*/  @!P0 SYNCS.PHASECHK.TRANS64 P0, [R9+URZ], R4 ;  /* 0x00000004090085a7 */ /* 0x000e64000800007f */
[----:B-1----:R-:W-:Y:S05]  /*ae00*/  @!P0 BRA `(.L_x_193) ;  /* 0xfffffffc00f08947 */ /* 0x002fea000383ffff */
[----:B------:R-:W-:Y:S05]  /*ae10*/  BRA `(.L_x_243) ;  /* 0xffffffe800b07947 */ /* 0x000fea000383ffff */
.L_x_194:
[----:B0-----:R0:W1:Y:S02]  /*ae20*/  SYNCS.PHASECHK.TRANS64.TRYWAIT P0, [R6+URZ], R5 ;  /* 0x00000005060075a7 */ /* 0x001064000800017f */
[----:B-1----:R-:W-:Y:S05]  /*ae30*/  @!P0 NANOSLEEP.SYNCS 0x989680 ;  /* 0x009896800000895d */ /* 0x002fea0003900000 */
[----:B------:R-:W1:Y:S02]  /*ae40*/  @!P0 SYNCS.PHASECHK.TRANS64 P0, [R6+URZ], R5 ;  /* 0x00000005060085a7 */ /* 0x000e64000800007f */
[----:B-1----:R-:W-:Y:S05]  /*ae50*/  @!P0 BRA `(.L_x_194) ;  /* 0xfffffffc00f08947 */ /* 0x002fea000383ffff */
[----:B------:R-:W-:Y:S05]  /*ae60*/  BRA `(.L_x_244) ;  /* 0xffffffe800c07947 */ /* 0x000fea000383ffff */
.L_x_195:
[----:B0-----:R0:W1:Y:S02]  /*ae70*/  SYNCS.PHASECHK.TRANS64.TRYWAIT P0, [R9+URZ], R4 ;  /* 0x00000004090075a7 */ /* 0x001064000800017f */
[----:B-1----:R-:W-:Y:S05]  /*ae80*/  @!P0 NANOSLEEP.SYNCS 0x989680 ;  /* 0x009896800000895d */ /* 0x002fea0003900000 */
[----:B------:R-:W1:Y:S02]  /*ae90*/  @!P0 SYNCS.PHASECHK.TRANS64 P0, [R9+URZ], R4 ;  /* 0x00000004090085a7 */ /* 0x000e64000800007f */
[----:B-1----:R-:W-:Y:S05]  /*aea0*/  @!P0 BRA `(.L_x_195) ;  /* 0xfffffffc00f08947 */ /* 0x002fea000383ffff */
[----:B------:R-:W-:Y:S05]  /*aeb0*/  BRA `(.L_x_245) ;  /* 0xffffffe800d07947 */ /* 0x000fea000383ffff */
.L_x_196:
[----:B0-----:R0:W1:Y:S02]  /*aec0*/  SYNCS.PHASECHK.TRANS64.TRYWAIT P0, [R6+URZ], R5 ;  /* 0x00000005060075a7 */ /* 0x001064000800017f */
[----:B-1----:R-:W-:Y:S05]  /*aed0*/  @!P0 NANOSLEEP.SYNCS 0x989680 ;  /* 0x009896800000895d */ /* 0x002fea0003900000 */
[----:B------:R-:W1:Y:S02]  /*aee0*/  @!P0 SYNCS.PHASECHK.TRANS64 P0, [R6+URZ], R5 ;  /* 0x00000005060085a7 */ /* 0x000e64000800007f */
[----:B-1----:R-:W-:Y:S05]  /*aef0*/  @!P0 BRA `(.L_x_196) ;  /* 0xfffffffc00f08947 */ /* 0x002fea000383ffff */
[----:B------:R-:W-:Y:S05]  /*af00*/  BRA `(.L_x_246) ;  /* 0xffffffe800e07947 */ /* 0x000fea000383ffff */
.L_x_197:
[----:B0-----:R0:W1:Y:S02]  /*af10*/  SYNCS.PHASECHK.TRANS64.TRYWAIT P0, [R9+URZ], R4 ;  /* 0x00000004090075a7 */ /* 0x001064000800017f */
[----:B-1----:R-:W-:Y:S05]  /*af20*/  @!P0 NANOSLEEP.SYNCS 0x989680 ;  /* 0x009896800000895d */ /* 0x002fea0003900000 */
[----:B------:R-:W1:Y:S02]  /*af30*/  @!P0 SYNCS.PHASECHK.TRANS64 P0, [R9+URZ], R4 ;  /* 0x00000004090085a7 */ /* 0x000e64000800007f */
[----:B-1----:R-:W-:Y:S05]  /*af40*/  @!P0 BRA `(.L_x_197) ;  /* 0xfffffffc00f08947 */ /* 0x002fea000383ffff */
[----:B------:R-:W-:Y:S05]  /*af50*/  BRA `(.L_x_247) ;  /* 0xffffffe800f07947 */ /* 0x000fea000383ffff */
.L_x_198:
[----:B0-----:R0:W1:Y:S02]  /*af60*/  SYNCS.PHASECHK.TRANS64.TRYWAIT P0, [R6+URZ], R5 ;  /* 0x00000005060075a7 */ /* 0x001064000800017f */
[----:B-1----:R-:W-:Y:S05]  /*af70*/  @!P0 NANOSLEEP.SYNCS 0x989680 ;  /* 0x009896800000895d */ /* 0x002fea0003900000 */
[----:B------:R-:W1:Y:S02]  /*af80*/  @!P0 SYNCS.PHASECHK.TRANS64 P0, [R6+URZ], R5 ;  /* 0x00000005060085a7 */ /* 0x000e64000800007f */
[----:B-1----:R-:W-:Y:S05]  /*af90*/  @!P0 BRA `(.L_x_198) ;  /* 0xfffffffc00f08947 */ /* 0x002fea000383ffff */
[----:B------:R-:W-:Y:S05]  /*afa0*/  BRA `(.L_x_248) ;  /* 0xffffffec00007947 */ /* 0x000fea000383ffff */
.L_x_199:
[----:B0-----:R0:W1:Y:S02]  /*afb0*/  SYNCS.PHASECHK.TRANS64.TRYWAIT P0, [R9+URZ], R4 ;  /* 0x00000004090075a7 */ /* 0x001064000800017f */
[----:B-1----:R-:W-:Y:S05]  /*afc0*/  @!P0 NANOSLEEP.SYNCS 0x989680 ;  /* 0x009896800000895d */ /* 0x002fea0003900000 */
[----:B------:R-:W1:Y:S02]  /*afd0*/  @!P0 SYNCS.PHASECHK.TRANS64 P0, [R9+URZ], R4 ;  /* 0x00000004090085a7 */ /* 0x000e64000800007f */
[----:B-1----:R-:W-:Y:S05]  /*afe0*/  @!P0 BRA `(.L_x_199) ;  /* 0xfffffffc00f08947 */ /* 0x002fea000383ffff */
[----:B------:R-:W-:Y:S05]  /*aff0*/  BRA `(.L_x_249) ;  /* 0xffffffec00107947 */ /* 0x000fea000383ffff */
.L_x_200:
[----:B0-----:R0:W1:Y:S02]  /*b000*/  SYNCS.PHASECHK.TRANS64.TRYWAIT P0, [R6+URZ], R5 ;  /* 0x00000005060075a7 */ /* 0x001064000800017f */
[----:B-1----:R-:W-:Y:S05]  /*b010*/  @!P0 NANOSLEEP.SYNCS 0x989680 ;  /* 0x009896800000895d */ /* 0x002fea0003900000 */
[----:B------:R-:W1:Y:S02]  /*b020*/  @!P0 SYNCS.PHASECHK.TRANS64 P0, [R6+URZ], R5 ;  /* 0x00000005060085a7 */ /* 0x000e64000800007f */
[----:B-1----:R-:W-:Y:S05]  /*b030*/  @!P0 BRA `(.L_x_200) ;  /* 0xfffffffc00f08947 */ /* 0x002fea000383ffff */
[----:B------:R-:W-:Y:S05]  /*b040*/  BRA `(.L_x_250) ;  /* 0xffffffec00207947 */ /* 0x000fea000383ffff */
.L_x_201:
[----:B0-----:R0:W1:Y:S02]  /*b050*/  SYNCS.PHASECHK.TRANS64.TRYWAIT P0, [R9+URZ], R4 ;  /* 0x00000004090075a7 */ /* 0x001064000800017f */
[----:B-1----:R-:W-:Y:S05]  /*b060*/  @!P0 NANOSLEEP.SYNCS 0x989680 ;  /* 0x009896800000895d */ /* 0x002fea0003900000 */
[----:B------:R-:W1:Y:S02]  /*b070*/  @!P0 SYNCS.PHASECHK.TRANS64 P0, [R9+URZ], R4 ;  /* 0x00000004090085a7 */ /* 0x000e64000800007f */
[----:B-1----:R-:W-:Y:S05]  /*b080*/  @!P0 BRA `(.L_x_201) ;  /* 0xfffffffc00f08947 */ /* 0x002fea000383ffff */
[----:B------:R-:W-:Y:S05]  /*b090*/  BRA `(.L_x_251) ;  /* 0xffffffec00307947 */ /* 0x000fea000383ffff */
.L_x_202:
[----:B0-----:R0:W1:Y:S02]  /*b0a0*/  SYNCS.PHASECHK.TRANS64.TRYWAIT P0, [R6+URZ], R5 ;  /* 0x00000005060075a7 */ /* 0x001064000800017f */
[----:B-1----:R-:W-:Y:S05]  /*b0b0*/  @!P0 NANOSLEEP.SYNCS 0x989680 ;  /* 0x009896800000895d */ /* 0x002fea0003900000 */
[----:B------:R-:W1:Y:S02]  /*b0c0*/  @!P0 SYNCS.PHASECHK.TRANS64 P0, [R6+URZ], R5 ;  /* 0x00000005060085a7 */ /* 0x000e64000800007f */
[----:B-1----:R-:W-:Y:S05]  /*b0d0*/  @!P0 BRA `(.L_x_202) ;  /* 0xfffffffc00f08947 */ /* 0x002fea000383ffff */
[----:B------:R-:W-:Y:S05]  /*b0e0*/  BRA `(.L_x_252) ;  /* 0xffffffec00407947 */ /* 0x000fea000383ffff */
.L_x_203:
[----:B0-----:R0:W1:Y:S02]  /*b0f0*/  SYNCS.PHASECHK.TRANS64.TRYWAIT P0, [R9+URZ], R4 ;  /* 0x00000004090075a7 */ /* 0x001064000800017f */
[----:B-1----:R-:W-:Y:S05]  /*b100*/  @!P0 NANOSLEEP.SYNCS 0x989680 ;  /* 0x009896800000895d */ /* 0x002fea0003900000 */
[----:B------:R-:W1:Y:S02]  /*b110*/  @!P0 SYNCS.PHASECHK.TRANS64 P0, [R9+URZ], R4 ;  /* 0x00000004090085a7 */ /* 0x000e64000800007f */
[----:B-1----:R-:W-:Y:S05]  /*b120*/  @!P0 BRA `(.L_x_203) ;  /* 0xfffffffc00f08947 */ /* 0x002fea000383ffff */
[----:B------:R-:W-:Y:S05]  /*b130*/  BRA `(.L_x_253) ;  /* 0xffffffec00507947 */ /* 0x000fea000383ffff */
.L_x_204:
[----:B0-----:R0:W1:Y:S02]  /*b140*/  SYNCS.PHASECHK.TRANS64.TRYWAIT P0, [R6+URZ], R5 ;  /* 0x00000005060075a7 */ /* 0x001064000800017f */
[----:B-1----:R-:W-:Y:S05]  /*b150*/  @!P0 NANOSLEEP.SYNCS 0x989680 ;  /* 0x009896800000895d */ /* 0x002fea0003900000 */
[----:B------:R-:W1:Y:S02]  /*b160*/  @!P0 SYNCS.PHASECHK.TRANS64 P0, [R6+URZ], R5 ;  /* 0x00000005060085a7 */ /* 0x000e64000800007f */
[----:B-1----:R-:W-:Y:S05]  /*b170*/  @!P0 BRA `(.L_x_204) ;  /* 0xfffffffc00f08947 */ /* 0x002fea000383ffff */
[----:B------:R-:W-:Y:S05]  /*b180*/  BRA `(.L_x_254) ;  /* 0xffffffec00607947 */ /* 0x000fea000383ffff */
.L_x_205:
[----:B0-----:R0:W1:Y:S02]  /*b190*/  SYNCS.PHASECHK.TRANS64.TRYWAIT P0, [R9+URZ], R4 ;  /* 0x00000004090075a7 */ /* 0x001064000800017f */
[----:B-1----:R-:W-:Y:S05]  /*b1a0*/  @!P0 NANOSLEEP.SYNCS 0x989680 ;  /* 0x009896800000895d */ /* 0x002fea0003900000 */
[----:B------:R-:W1:Y:S02]  /*b1b0*/  @!P0 SYNCS.PHASECHK.TRANS64 P0, [R9+URZ], R4 ;  /* 0x00000004090085a7 */ /* 0x000e64000800007f */
[----:B-1----:R-:W-:Y:S05]  /*b1c0*/  @!P0 BRA `(.L_x_205) ;  /* 0xfffffffc00f08947 */ /* 0x002fea000383ffff */
[----:B------:R-:W-:Y:S05]  /*b1d0*/  BRA `(.L_x_255) ;  /* 0xffffffec00707947 */ /* 0x000fea000383ffff */
.L_x_206:
[----:B0-----:R0:W1:Y:S02]  /*b1e0*/  SYNCS.PHASECHK.TRANS64.TRYWAIT P0, [R6+URZ], R5 ;  /* 0x00000005060075a7 */ /* 0x001064000800017f */
[----:B-1----:R-:W-:Y:S05]  /*b1f0*/  @!P0 NANOSLEEP.SYNCS 0x989680 ;  /* 0x009896800000895d */ /* 0x002fea0003900000 */
[----:B------:R-:W1:Y:S02]  /*b200*/  @!P0 SYNCS.PHASECHK.TRANS64 P0, [R6+URZ], R5 ;  /* 0x00000005060085a7 */ /* 0x000e64000800007f */
[----:B-1----:R-:W-:Y:S05]  /*b210*/  @!P0 BRA `(.L_x_206) ;  /* 0xfffffffc00f08947 */ /* 0x002fea000383ffff */
[----:B------:R-:W-:Y:S05]  /*b220*/  BRA `(.L_x_256) ;  /* 0xffffffec00807947 */ /* 0x000fea000383ffff */
.L_x_207:
[----:B0-----:R0:W1:Y:S02]  /*b230*/  SYNCS.PHASECHK.TRANS64.TRYWAIT P0, [R9+URZ], R4 ;  /* 0x00000004090075a7 */ /* 0x001064000800017f */
[----:B-1----:R-:W-:Y:S05]  /*b240*/  @!P0 NANOSLEEP.SYNCS 0x989680 ;  /* 0x009896800000895d */ /* 0x002fea0003900000 */
[----:B------:R-:W1:Y:S02]  /*b250*/  @!P0 SYNCS.PHASECHK.TRANS64 P0, [R9+URZ], R4 ;  /* 0x00000004090085a7 */ /* 0x000e64000800007f */
[----:B-1----:R-:W-:Y:S05]  /*b260*/  @!P0 BRA `(.L_x_207) ;  /* 0xfffffffc00f08947 */ /* 0x002fea000383ffff */
[----:B------:R-:W-:Y:S05]  /*b270*/  BRA `(.L_x_257) ;  /* 0xffffffec00907947 */ /* 0x000fea000383ffff */
.L_x_208:
[----:B0-----:R0:W1:Y:S02]  /*b280*/  SYNCS.PHASECHK.TRANS64.TRYWAIT P0, [R6+URZ], R5 ;  /* 0x00000005060075a7 */ /* 0x001064000800017f */
[----:B-1----:R-:W-:Y:S05]  /*b290*/  @!P0 NANOSLEEP.SYNCS 0x989680 ;  /* 0x009896800000895d */ /* 0x002fea0003900000 */
[----:B------:R-:W1:Y:S02]  /*b2a0*/  @!P0 SYNCS.PHASECHK.TRANS64 P0, [R6+URZ], R5 ;  /* 0x00000005060085a7 */ /* 0x000e64000800007f */
[----:B-1----:R-:W-:Y:S05]  /*b2b0*/  @!P0 BRA `(.L_x_208) ;  /* 0xfffffffc00f08947 */ /* 0x002fea000383ffff */
[----:B------:R-:W-:Y:S05]  /*b2c0*/  BRA `(.L_x_258) ;  /* 0xffffffec00a07947 */ /* 0x000fea000383ffff */
.L_x_209:
[----:B0-----:R0:W1:Y:S02]  /*b2d0*/  SYNCS.PHASECHK.TRANS64.TRYWAIT P0, [R9+URZ], R4 ;  /* 0x00000004090075a7 */ /* 0x001064000800017f */
[----:B-1----:R-:W-:Y:S05]  /*b2e0*/  @!P0 NANOSLEEP.SYNCS 0x989680 ;  /* 0x009896800000895d */ /* 0x002fea0003900000 */
[----:B------:R-:W1:Y:S02]  /*b2f0*/  @!P0 SYNCS.PHASECHK.TRANS64 P0, [R9+URZ], R4 ;  /* 0x00000004090085a7 */ /* 0x000e64000800007f */
[----:B-1----:R-:W-:Y:S05]  /*b300*/  @!P0 BRA `(.L_x_209) ;  /* 0xfffffffc00f08947 */ /* 0x002fea000383ffff */
[----:B------:R-:W-:Y:S05]  /*b310*/  BRA `(.L_x_259) ;  /* 0xffffffec00b07947 */ /* 0x000fea000383ffff */
.L_x_210:
[----:B0-----:R0:W1:Y:S02]  /*b320*/  SYNCS.PHASECHK.TRANS64.TRYWAIT P0, [R6+URZ], R5 ;  /* 0x00000005060075a7 */ /* 0x001064000800017f */
[----:B-1----:R-:W-:Y:S05]  /*b330*/  @!P0 NANOSLEEP.SYNCS 0x989680 ;  /* 0x009896800000895d */ /* 0x002fea0003900000 */
[----:B------:R-:W1:Y:S02]  /*b340*/  @!P0 SYNCS.PHASECHK.TRANS64 P0, [R6+URZ], R5 ;  /* 0x00000005060085a7 */ /* 0x000e64000800007f */
[----:B-1----:R-:W-:Y:S05]  /*b350*/  @!P0 BRA `(.L_x_210) ;  /* 0xfffffffc00f08947 */ /* 0x002fea000383ffff */
[----:B------:R-:W-:Y:S05]  /*b360*/  BRA `(.L_x_260) ;  /* 0xffffffec00c07947 */ /* 0x000fea000383ffff */
.L_x_211:
[----:B0-----:R0:W1:Y:S02]  /*b370*/  SYNCS.PHASECHK.TRANS64.TRYWAIT P0, [R9+URZ], R4 ;  /* 0x00000004090075a7 */ /* 0x001064000800017f */
[----:B-1----:R-:W-:Y:S05]  /*b380*/  @!P0 NANOSLEEP.SYNCS 0x989680 ;  /* 0x009896800000895d */ /* 0x002fea0003900000 */
[----:B------:R-:W1:Y:S02]  /*b390*/  @!P0 SYNCS.PHASECHK.TRANS64 P0, [R9+URZ], R4 ;  /* 0x00000004090085a7 */ /* 0x000e64000800007f */
[----:B-1----:R-:W-:Y:S05]  /*b3a0*/  @!P0 BRA `(.L_x_211) ;  /* 0xfffffffc00f08947 */ /* 0x002fea000383ffff */
[----:B------:R-:W-:Y:S05]  /*b3b0*/  BRA `(.L_x_261) ;  /* 0xffffffec00d07947 */ /* 0x000fea000383ffff */
.L_x_212:
[----:B0-----:R0:W1:Y:S02]  /*b3c0*/  SYNCS.PHASECHK.TRANS64.TRYWAIT P0, [R6+URZ], R5 ;  /* 0x00000005060075a7 */ /* 0x001064000800017f */
[----:B-1----:R-:W-:Y:S05]  /*b3d0*/  @!P0 NANOSLEEP.SYNCS 0x989680 ;  /* 0x009896800000895d */ /* 0x002fea0003900000 */
[----:B------:R-:W1:Y:S02]  /*b3e0*/  @!P0 SYNCS.PHASECHK.TRANS64 P0, [R6+URZ], R5 ;  /* 0x00000005060085a7 */ /* 0x000e64000800007f */
[----:B-1----:R-:W-:Y:S05]  /*b3f0*/  @!P0 BRA `(.L_x_212) ;  /* 0xfffffffc00f08947 */ /* 0x002fea000383ffff */
[----:B------:R-:W-:Y:S05]  /*b400*/  BRA `(.L_x_262) ;  /* 0xffffffec00e07947 */ /* 0x000fea000383ffff */
.L_x_213:
[----:B0-----:R0:W1:Y:S02]  /*b410*/  SYNCS.PHASECHK.TRANS64.TRYWAIT P0, [R9+URZ], R4 ;  /* 0x00000004090075a7 */ /* 0x001064000800017f */
[----:B-1----:R-:W-:Y:S05]  /*b420*/  @!P0 NANOSLEEP.SYNCS 0x989680 ;  /* 0x009896800000895d */ /* 0x002fea0003900000 */
[----:B------:R-:W1:Y:S02]  /*b430*/  @!P0 SYNCS.PHASECHK.TRANS64 P0, [R9+URZ], R4 ;  /* 0x00000004090085a7 */ /* 0x000e64000800007f */
[----:B-1----:R-:W-:Y:S05]  /*b440*/  @!P0 BRA `(.L_x_213) ;  /* 0xfffffffc00f08947 */ /* 0x002fea000383ffff */
[----:B------:R-:W-:Y:S05]  /*b450*/  BRA `(.L_x_263) ;  /* 0xffffffec00f07947 */ /* 0x000fea000383ffff */
.L_x_214:
[----:B0-----:R0:W1:Y:S02]  /*b460*/  SYNCS.PHASECHK.TRANS64.TRYWAIT P0, [R8+URZ], R5 ;  /* 0x00000005080075a7 */ /* 0x001064000800017f */
[----:B-1----:R-:W-:Y:S05]  /*b470*/  @!P0 NANOSLEEP.SYNCS 0x989680 ;  /* 0x009896800000895d */ /* 0x002fea0003900000 */
[----:B------:R-:W1:Y:S02]  /*b480*/  @!P0 SYNCS.PHASECHK.TRANS64 P0, [R8+URZ], R5 ;  /* 0x00000005080085a7 */ /* 0x000e64000800007f */
[----:B-1----:R-:W-:Y:S05]  /*b490*/  @!P0 BRA `(.L_x_214) ;  /* 0xfffffffc00f08947 */ /* 0x002fea000383ffff */
[----:B------:R-:W-:Y:S05]  /*b4a0*/  BRA `(.L_x_264) ;  /* 0xfffffff000007947 */ /* 0x000fea000383ffff */
.L_x_215:
[----:B-1----:R1:W2:Y:S02]  /*b4b0*/  SYNCS.PHASECHK.TRANS64.TRYWAIT P0, [R11+URZ], R6 ;  /* 0x000000060b0075a7 */ /* 0x0022a4000800017f */
[----:B--2---:R-:W-:Y:S05]  /*b4c0*/  @!P0 NANOSLEEP.SYNCS 0x989680 ;  /* 0x009896800000895d */ /* 0x004fea0003900000 */
[----:B------:R-:W2:Y:S02]  /*b4d0*/  @!P0 SYNCS.PHASECHK.TRANS64 P0, [R11+URZ], R6 ;  /* 0x000000060b0085a7 */ /* 0x000ea4000800007f */
[----:B--2---:R-:W-:Y:S05]  /*b4e0*/  @!P0 BRA `(.L_x_215) ;  /* 0xfffffffc00f08947 */ /* 0x004fea000383ffff */
[----:B------:R-:W-:Y:S05]  /*b4f0*/  BRA `(.L_x_265) ;  /* 0xfffffff000087947 */ /* 0x000fea000383ffff */
.L_x_266:
[----:B------:R-:W-:-:S00]  /*b500*/  BRA `(.L_x_266) ;  /* 0xfffffffc00fc7947 */ /* 0x000fc0000383ffff */
[----:B------:R-:W-:-:S00]  /*b510*/  NOP ;  /* 0x0000000000007918 */ /* 0x000fc00000000000 */
        /* <DEDUP_REMOVED lines=14> */
.L_x_267:


//--------------------- .nv.shared._ZN7cutlass13device_kernelINS_4gemm6kernel13GemmUniversalIN4cute5tupleIJiiiiEEENS1_10collective13CollectiveMmaINS1_37MainloopSm90TmaGmmaWarpSpecializedFP8ILi41ENS5_IJNS4_1CILi2EEENSA_ILi1EEESC_EEENS1_32KernelTmaWarpSpecializedPingpongEEENS5_IJNSA_ILi64EEENSA_ILi112EEENSA_ILi32EEEEEENS_12float_e4m3_tENS5_IJlSC_lEEESK_SL_NS4_8TiledMMAINS4_8MMA_AtomIJNS4_4SM904GMMA30MMA_64x16x32_F32E4M3E4M3_SS_TNILNSP_7ScaleInE1ELSR_1EEEEEENS4_6LayoutINS5_IJSC_SC_SC_EEENS5_IJNSA_ILi0EEESW_SW_EEEEENS5_IJNS4_10UnderscoreESZ_SZ_EEEEENS4_13SM90_TMA_LOADENS4_14ComposedLayoutINS4_7SwizzleILi1ELi4ELi3EEENS4_18smem_ptr_flag_bitsILi8EEENSU_INS5_IJNSA_ILi8EEESI_EEENS5_IJSI_SC_EEEEEEEvNS4_8identityENS4_23SM90_TMA_LOAD_MULTICASTES1C_vS1D_EENS_8epilogue10collective6detail29Sm90TmaWarpSpecializedAdapterINS1H_15DefaultEpilogueISK_SL_SL_NS1G_6thread17LinearCombinationISK_Li1EffLNS1L_9ScaleType4KindE0ELNS_15FloatRoundStyleE2ESK_EENS1_15EpilogueDefaultEEEEEvvEEEEvNT_6ParamsE --------------------------
	.section	.nv.shared._ZN7cutlass13device_kernelINS_4gemm6kernel13GemmUniversalIN4cute5tupleIJiiiiEEENS1_10collective13CollectiveMmaINS1_37MainloopSm90TmaGmmaWarpSpecializedFP8ILi41ENS5_IJNS4_1CILi2EEENSA_ILi1EEESC_EEENS1_32KernelTmaWarpSpecializedPingpongEEENS5_IJNSA_ILi64EEENSA_ILi112EEENSA_ILi32EEEEEENS_12float_e4m3_tENS5_IJlSC_lEEESK_SL_NS4_8TiledMMAINS4_8MMA_AtomIJNS4_4SM904GMMA30MMA_64x16x32_F32E4M3E4M3_SS_TNILNSP_7ScaleInE1ELSR_1EEEEEENS4_6LayoutINS5_IJSC_SC_SC_EEENS5_IJNSA_ILi0EEESW_SW_EEEEENS5_IJNS4_10UnderscoreESZ_SZ_EEEEENS4_13SM90_TMA_LOADENS4_14ComposedLayoutINS4_7SwizzleILi1ELi4ELi3EEENS4_18smem_ptr_flag_bitsILi8EEENSU_INS5_IJNSA_ILi8EEESI_EEENS5_IJSI_SC_EEEEEEEvNS4_8identityENS4_23SM90_TMA_LOAD_MULTICASTES1C_vS1D_EENS_8epilogue10collective6detail29Sm90TmaWarpSpecializedAdapterINS1H_15DefaultEpilogueISK_SL_SL_NS1G_6thread17LinearCombinationISK_Li1EffLNS1L_9ScaleType4KindE0ELNS_15FloatRoundStyleE2ESK_EENS1_15EpilogueDefaultEEEEEvvEEEEvNT_6ParamsE,"aw",@nobits
	.sectionflags	@""
	.align	16
	.zero		1024


//--------------------- .nv.shared.reserved.0     --------------------------
	.section	.nv.shared.reserved.0,"aw",@nobits
	.weak		__nv_reservedSMEM_offset_0_alias
	.size		__nv_reservedSMEM_offset_0_alias, 0, 0
	.other		__nv_reservedSMEM_offset_0_alias,@"STO_CUDA_RESERVED_SHARED STV_DEFAULT"
__nv_reservedSMEM_offset_0_alias:
	.zero		0


//--------------------- .nv.global                --------------------------
	.section	.nv.global,"aw",@nobits
.nv.global:
	.type		_ZN39_INTERNAL_bfe37cae_4_k_cu_cf5358e9_53734cute1_E,@object
	.size		_ZN39_INTERNAL_bfe37cae_4_k_cu_cf5358e9_53734cute1_E,(_ZN39_INTERNAL_bfe37cae_4_k_cu_cf5358e9_53734cuda3std3__45__cpo6cbeginE - _ZN39_INTERNAL_bfe37cae_4_k_cu_cf5358e9_53734cute1_E)
_ZN39_INTERNAL_bfe37cae_4_k_cu_cf5358e9_53734cute1_E:
	.zero		1
	.type		_ZN39_INTERNAL_bfe37cae_4_k_cu_cf5358e9_53734cuda3std3__45__cpo6cbeginE,@object
	.size		_ZN39_INTERNAL_bfe37cae_4_k_cu_cf5358e9_53734cuda3std3__45__cpo6cbeginE,(_ZN39_INTERNAL_bfe37cae_4_k_cu_cf5358e9_53734cuda3std3__48in_placeE - _ZN39_INTERNAL_bfe37cae_4_k_cu_cf5358e9_53734cuda3std3__45__cpo6cbeginE)
_ZN39_INTERNAL_bfe37cae_4_k_cu_cf5358e9_53734cuda3std3__45__cpo6cbeginE:
	.zero		1
	.type		_ZN39_INTERNAL_bfe37cae_4_k_cu_cf5358e9_53734cuda3std3__48in_placeE,@object
	.size		_ZN39_INTERNAL_bfe37cae_4_k_cu_cf5358e9_53734cuda3std3__48in_placeE,(_ZN39_INTERNAL_bfe37cae_4_k_cu_cf5358e9_53734cuda3std6ranges3__45__cpo9iter_moveE - _ZN39_INTERNAL_bfe37cae_4_k_cu_cf5358e9_53734cuda3std3__48in_placeE)
_ZN39_INTERNAL_bfe37cae_4_k_cu_cf5358e9_53734cuda3std3__48in_placeE:
	.zero		1
	.type		_ZN39_INTERNAL_bfe37cae_4_k_cu_cf5358e9_53734cuda3std6ranges3__45__cpo9iter_moveE,@object
	.size		_ZN39_INTERNAL_bfe37cae_4_k_cu_cf5358e9_53734cuda3std6ranges3__45__cpo9iter_moveE,(_ZN39_INTERNAL_bfe37cae_4_k_cu_cf5358e9_53734cuda3std3__45__cpo5beginE - _ZN39_INTERNAL_bfe37cae_4_k_cu_cf5358e9_53734cuda3std6ranges3__45__cpo9iter_moveE)
_ZN39_INTERNAL_bfe37cae_4_k_cu_cf5358e9_53734cuda3std6ranges3__45__cpo9iter_moveE:
	.zero		1
	.type		_ZN39_INTERNAL_bfe37cae_4_k_cu_cf5358e9_53734cuda3std3__45__cpo5beginE,@object
	.size		_ZN39_INTERNAL_bfe37cae_4_k_cu_cf5358e9_53734cuda3std3__45__cpo5beginE,(_ZN39_INTERNAL_bfe37cae_4_k_cu_cf5358e9_53734cuda3std3__441_GLOBAL__N__bfe37cae_4_k_cu_cf5358e9_53736ignoreE - _ZN39_INTERNAL_bfe37cae_4_k_cu_cf5358e9_53734cuda3std3__45__cpo5beginE)
_ZN39_INTERNAL_bfe37cae_4_k_cu_cf5358e9_53734cuda3std3__45__cpo5beginE:
	.zero		1
	.type		_ZN39_INTERNAL_bfe37cae_4_k_cu_cf5358e9_53734cuda3std3__441_GLOBAL__N__bfe37cae_4_k_cu_cf5358e9_53736ignoreE,@object
	.size		_ZN39_INTERNAL_bfe37cae_4_k_cu_cf5358e9_53734cuda3std3__441_GLOBAL__N__bfe37cae_4_k_cu_cf5358e9_53736ignoreE,(_ZN39_INTERNAL_bfe37cae_4_k_cu_cf5358e9_53734cute7productE - _ZN39_INTERNAL_bfe37cae_4_k_cu_cf5358e9_53734cuda3std3__441_GLOBAL__N__bfe37cae_4_k_cu_cf5358e9_53736ignoreE)
_ZN39_INTERNAL_bfe37cae_4_k_cu_cf5358e9_53734cuda3std3__441_GLOBAL__N__bfe37cae_4_k_cu_cf5358e9_53736ignoreE:
	.zero		1
	.type		_ZN39_INTERNAL_bfe37cae_4_k_cu_cf5358e9_53734cute7productE,@object
	.size		_ZN39_INTERNAL_bfe37cae_4_k_cu_cf5358e9_53734cute7productE,(_ZN39_INTERNAL_bfe37cae_4_k_cu_cf5358e9_53734cuda3std3__45__cpo3endE - _ZN39_INTERNAL_bfe37cae_4_k_cu_cf5358e9_53734cute7productE)
_ZN39_INTERNAL_bfe37cae_4_k_cu_cf5358e9_53734cute7productE:
	.zero		1
	.type		_ZN39_INTERNAL_bfe37cae_4_k_cu_cf5358e9_53734cuda3std3__45__cpo3endE,@object
	.size		_ZN39_INTERNAL_bfe37cae_4_k_cu_cf5358e9_53734cuda3std3__45__cpo3endE,(_ZN39_INTERNAL_bfe37cae_4_k_cu_cf5358e9_53734cuda3std3__419piecewise_constructE - _ZN39_INTERNAL_bfe37cae_4_k_cu_cf5358e9_53734cuda3std3__45__cpo3endE)
_ZN39_INTERNAL_bfe37cae_4_k_cu_cf5358e9_53734cuda3std3__45__cpo3endE:
	.zero		1
	.type		_ZN39_INTERNAL_bfe37cae_4_k_cu_cf5358e9_53734cuda3std3__419piecewise_constructE,@object
	.size		_ZN39_INTERNAL_bfe37cae_4_k_cu_cf5358e9_53734cuda3std3__419piecewise_constructE,(_ZN39_INTERNAL_bfe37cae_4_k_cu_cf5358e9_53734cuda3std3__45__cpo4cendE - _ZN39_INTERNAL_bfe37cae_4_k_cu_cf5358e9_53734cuda3std3__419piecewise_constructE)
_ZN39_INTERNAL_bfe37cae_4_k_cu_cf5358e9_53734cuda3std3__419piecewise_constructE:
	.zero		1
	.type		_ZN39_INTERNAL_bfe37cae_4_k_cu_cf5358e9_53734cuda3std3__45__cpo4cendE,@object
	.size		_ZN39_INTERNAL_bfe37cae_4_k_cu_cf5358e9_53734cuda3std3__45__cpo4cendE,(_ZN39_INTERNAL_bfe37cae_4_k_cu_cf5358e9_53734cuda3std6ranges3__45__cpo4swapE - _ZN39_INTERNAL_bfe37cae_4_k_cu_cf5358e9_53734cuda3std3__45__cpo4cendE)
_ZN39_INTERNAL_bfe37cae_4_k_cu_cf5358e9_53734cuda3std3__45__cpo4cendE:
	.zero		1
	.type		_ZN39_INTERNAL_bfe37cae_4_k_cu_cf5358e9_53734cuda3std6ranges3__45__cpo4swapE,@object
	.size		_ZN39_INTERNAL_bfe37cae_4_k_cu_cf5358e9_53734cuda3std6ranges3__45__cpo4swapE,(.L_7 - _ZN39_INTERNAL_bfe37cae_4_k_cu_cf5358e9_53734cuda3std6ranges3__45__cpo4swapE)
_ZN39_INTERNAL_bfe37cae_4_k_cu_cf5358e9_53734cuda3std6ranges3__45__cpo4swapE:
	.zero		1
.L_7:


//--------------------- .nv.constant0._ZN7cutlass13device_kernelINS_4gemm6kernel13GemmUniversalIN4cute5tupleIJiiiiEEENS1_10collective13CollectiveMmaINS1_37MainloopSm90TmaGmmaWarpSpecializedFP8ILi41ENS5_IJNS4_1CILi2EEENSA_ILi1EEESC_EEENS1_32KernelTmaWarpSpecializedPingpongEEENS5_IJNSA_ILi64EEENSA_ILi112EEENSA_ILi32EEEEEENS_12float_e4m3_tENS5_IJlSC_lEEESK_SL_NS4_8TiledMMAINS4_8MMA_AtomIJNS4_4SM904GMMA30MMA_64x16x32_F32E4M3E4M3_SS_TNILNSP_7ScaleInE1ELSR_1EEEEEENS4_6LayoutINS5_IJSC_SC_SC_EEENS5_IJNSA_ILi0EEESW_SW_EEEEENS5_IJNS4_10UnderscoreESZ_SZ_EEEEENS4_13SM90_TMA_LOADENS4_14ComposedLayoutINS4_7SwizzleILi1ELi4ELi3EEENS4_18smem_ptr_flag_bitsILi8EEENSU_INS5_IJNSA_ILi8EEESI_EEENS5_IJSI_SC_EEEEEEEvNS4_8identityENS4_23SM90_TMA_LOAD_MULTICASTES1C_vS1D_EENS_8epilogue10collective6detail29Sm90TmaWarpSpecializedAdapterINS1H_15DefaultEpilogueISK_SL_SL_NS1G_6thread17LinearCombinationISK_Li1EffLNS1L_9ScaleType4KindE0ELNS_15FloatRoundStyleE2ESK_EENS1_15EpilogueDefaultEEEEEvvEEEEvNT_6ParamsE --------------------------
	.section	.nv.constant0._ZN7cutlass13device_kernelINS_4gemm6kernel13GemmUniversalIN4cute5tupleIJiiiiEEENS1_10collective13CollectiveMmaINS1_37MainloopSm90TmaGmmaWarpSpecializedFP8ILi41ENS5_IJNS4_1CILi2EEENSA_ILi1EEESC_EEENS1_32KernelTmaWarpSpecializedPingpongEEENS5_IJNSA_ILi64EEENSA_ILi112EEENSA_ILi32EEEEEENS_12float_e4m3_tENS5_IJlSC_lEEESK_SL_NS4_8TiledMMAINS4_8MMA_AtomIJNS4_4SM904GMMA30MMA_64x16x32_F32E4M3E4M3_SS_TNILNSP_7ScaleInE1ELSR_1EEEEEENS4_6LayoutINS5_IJSC_SC_SC_EEENS5_IJNSA_ILi0EEESW_SW_EEEEENS5_IJNS4_10UnderscoreESZ_SZ_EEEEENS4_13SM90_TMA_LOADENS4_14ComposedLayoutINS4_7SwizzleILi1ELi4ELi3EEENS4_18smem_ptr_flag_bitsILi8EEENSU_INS5_IJNSA_ILi8EEESI_EEENS5_IJSI_SC_EEEEEEEvNS4_8identityENS4_23SM90_TMA_LOAD_MULTICASTES1C_vS1D_EENS_8epilogue10collective6detail29Sm90TmaWarpSpecializedAdapterINS1H_15DefaultEpilogueISK_SL_SL_NS1G_6thread17LinearCombinationISK_Li1EffLNS1L_9ScaleType4KindE0ELNS_15FloatRoundStyleE2ESK_EENS1_15EpilogueDefaultEEEEEvvEEEEvNT_6ParamsE,"a",@progbits
	.sectionflags	@""
	.align	4
.nv.constant0._ZN7cutlass13device_kernelINS_4gemm6kernel13GemmUniversalIN4cute5tupleIJiiiiEEENS1_10collective13CollectiveMmaINS1_37MainloopSm90TmaGmmaWarpSpecializedFP8ILi41ENS5_IJNS4_1CILi2EEENSA_ILi1EEESC_EEENS1_32KernelTmaWarpSpecializedPingpongEEENS5_IJNSA_ILi64EEENSA_ILi112EEENSA_ILi32EEEEEENS_12float_e4m3_tENS5_IJlSC_lEEESK_SL_NS4_8TiledMMAINS4_8MMA_AtomIJNS4_4SM904GMMA30MMA_64x16x32_F32E4M3E4M3_SS_TNILNSP_7ScaleInE1ELSR_1EEEEEENS4_6LayoutINS5_IJSC_SC_SC_EEENS5_IJNSA_ILi0EEESW_SW_EEEEENS5_IJNS4_10UnderscoreESZ_SZ_EEEEENS4_13SM90_TMA_LOADENS4_14ComposedLayoutINS4_7SwizzleILi1ELi4ELi3EEENS4_18smem_ptr_flag_bitsILi8EEENSU_INS5_IJNSA_ILi8EEESI_EEENS5_IJSI_SC_EEEEEEEvNS4_8identityENS4_23SM90_TMA_LOAD_MULTICASTES1C_vS1D_EENS_8epilogue10collective6detail29Sm90TmaWarpSpecializedAdapterINS1H_15DefaultEpilogueISK_SL_SL_NS1G_6thread17LinearCombinationISK_Li1EffLNS1L_9ScaleType4KindE0ELNS_15FloatRoundStyleE2ESK_EENS1_15EpilogueDefaultEEEEEvvEEEEvNT_6ParamsE:
	.zero		1664


//--------------------- SYMBOLS --------------------------

	.type		.nv.reservedSmem.offset0,@object
	.size		.nv.reservedSmem.offset0,0x4
